	.target	sm_100a

	.elftype	@"ET_EXEC"


//--------------------- .note.nv.tkinfo           --------------------------
	.section	.note.nv.tkinfo,"",@"SHT_NOTE"
	.sectionflags	@"SHF_NOTE_NV_TKINFO"
	.tkinfo
        /*0018*/ 	.word	0x00000002
        /*0030*/ 	.string	""
        /*0030*/ 	.string	"ptxas"
        /*0030*/ 	.string	"Cuda compilation tools, release 13.0, V13.0.88"
        /*0030*/ 	.string	"Build cuda_13.0.r13.0/compiler.36424714_0"
        /*0030*/ 	.string	"-arch sm_100a -m 64 "



//--------------------- .note.nv.cuinfo           --------------------------
	.section	.note.nv.cuinfo,"",@"SHT_NOTE"
	.sectionflags	@"SHF_NOTE_NV_CUINFO"
        /*0018*/ 	.short	0x0002
        /*001a*/ 	.short	0x0064
        /*001c*/ 	.short	0x0082
	.zero		2


//--------------------- .nv.info                  --------------------------
	.section	.nv.info,"",@"SHT_CUDA_INFO"
	.align	4


	//----- nvinfo : EIATTR_REGCOUNT
	.align		4
        /*0000*/ 	.byte	0x04, 0x2f
        /*0002*/ 	.short	(.L_12 - .L_11)
	.align		4
.L_11:
        /*0004*/ 	.word	index@(_ZN7cutlass13device_kernelIN5flash11enable_sm90INS1_16FlashAttnFwdSm90INS1_25CollectiveMainloopFwdSm90ILi2EN4cute5tupleIJNS5_1CILi1EEES8_S8_EEENS6_IJNS7_ILi192EEENS7_ILi128EEENS7_ILi96EEEEEELi96ENS_12float_e4m3_tEfNS_4arch4Sm90ELb1ELb0ELb0ELb1ELb1ELb1ELb0ELb1ELb1ELb1ELb1ELb0EEENS1_21CollectiveEpilogueFwdINS6_IJSA_SC_SB_EEES9_NS_10bfloat16_tESG_Li384ELb1ELb1ELb1ELb1EEENS1_36VarlenDynamicPersistentTileSchedulerILi192ELi128ELi384ELi128ELb1ELb1ELb1ELb1ELb1ELb1EEEEEEEEEvNT_6ParamsE)
        /*0008*/ 	.word	0x00000004


	//----- nvinfo : EIATTR_FRAME_SIZE
	.align		4
.L_12:
        /*000c*/ 	.byte	0x04, 0x11
        /*000e*/ 	.short	(.L_14 - .L_13)
	.align		4
.L_13:
        /*0010*/ 	.word	index@(_ZN7cutlass13device_kernelIN5flash11enable_sm90INS1_16FlashAttnFwdSm90INS1_25CollectiveMainloopFwdSm90ILi2EN4cute5tupleIJNS5_1CILi1EEES8_S8_EEENS6_IJNS7_ILi192EEENS7_ILi128EEENS7_ILi96EEEEEELi96ENS_12float_e4m3_tEfNS_4arch4Sm90ELb1ELb0ELb0ELb1ELb1ELb1ELb0ELb1ELb1ELb1ELb1ELb0EEENS1_21CollectiveEpilogueFwdINS6_IJSA_SC_SB_EEES9_NS_10bfloat16_tESG_Li384ELb1ELb1ELb1ELb1EEENS1_36VarlenDynamicPersistentTileSchedulerILi192ELi128ELi384ELi128ELb1ELb1ELb1ELb1ELb1ELb1EEEEEEEEEvNT_6ParamsE)
        /*0014*/ 	.word	0x00000000


	//----- nvinfo : EIATTR_REGCOUNT
	.align		4
.L_14:
        /*0018*/ 	.byte	0x04, 0x2f
        /*001a*/ 	.short	(.L_16 - .L_15)
	.align		4
.L_15:
        /*001c*/ 	.word	index@(_ZN7cutlass13device_kernelIN5flash11enable_sm90INS1_16FlashAttnFwdSm90INS1_25CollectiveMainloopFwdSm90ILi2EN4cute5tupleIJNS5_1CILi1EEES8_S8_EEENS6_IJNS7_ILi192EEENS7_ILi128EEENS7_ILi96EEEEEELi96ENS_12float_e4m3_tEfNS_4arch4Sm90ELb1ELb0ELb0ELb1ELb1ELb0ELb0ELb1ELb1ELb1ELb1ELb0EEENS1_21CollectiveEpilogueFwdINS6_IJSA_SC_SB_EEES9_NS_10bfloat16_tESG_Li384ELb1ELb1ELb1ELb1EEENS1_36VarlenDynamicPersistentTileSchedulerILi192ELi128ELi384ELi128ELb1ELb1ELb1ELb1ELb1ELb1EEEEEEEEEvNT_6ParamsE)
        /*0020*/ 	.word	0x00000004


	//----- nvinfo : EIATTR_FRAME_SIZE
	.align		4
.L_16:
        /*0024*/ 	.byte	0x04, 0x11
        /*0026*/ 	.short	(.L_18 - .L_17)
	.align		4
.L_17:
        /*0028*/ 	.word	index@(_ZN7cutlass13device_kernelIN5flash11enable_sm90INS1_16FlashAttnFwdSm90INS1_25CollectiveMainloopFwdSm90ILi2EN4cute5tupleIJNS5_1CILi1EEES8_S8_EEENS6_IJNS7_ILi192EEENS7_ILi128EEENS7_ILi96EEEEEELi96ENS_12float_e4m3_tEfNS_4arch4Sm90ELb1ELb0ELb0ELb1ELb1ELb0ELb0ELb1ELb1ELb1ELb1ELb0EEENS1_21CollectiveEpilogueFwdINS6_IJSA_SC_SB_EEES9_NS_10bfloat16_tESG_Li384ELb1ELb1ELb1ELb1EEENS1_36VarlenDynamicPersistentTileSchedulerILi192ELi128ELi384ELi128ELb1ELb1ELb1ELb1ELb1ELb1EEEEEEEEEvNT_6ParamsE)
        /*002c*/ 	.word	0x00000000


	//----- nvinfo : EIATTR_REGCOUNT
	.align		4
.L_18:
        /*0030*/ 	.byte	0x04, 0x2f
        /*0032*/ 	.short	(.L_20 - .L_19)
	.align		4
.L_19:
        /*0034*/ 	.word	index@(_ZN7cutlass13device_kernelIN5flash11enable_sm90INS1_16FlashAttnFwdSm90INS1_25CollectiveMainloopFwdSm90ILi2EN4cute5tupleIJNS5_1CILi1EEES8_S8_EEENS6_IJNS7_ILi192EEENS7_ILi128EEENS7_ILi96EEEEEELi96ENS_12float_e4m3_tEfNS_4arch4Sm90ELb1ELb0ELb0ELb0ELb1ELb0ELb0ELb1ELb1ELb1ELb1ELb0EEENS1_21CollectiveEpilogueFwdINS6_IJSA_SC_SB_EEES9_NS_10bfloat16_tESG_Li384ELb0ELb1ELb1ELb1EEENS1_19SingleTileSchedulerILb0ELb1ELb1ELi192EEEEEEEEEvNT_6ParamsE)
        /*0038*/ 	.word	0x00000004


	//----- nvinfo : EIATTR_FRAME_SIZE
	.align		4
.L_20:
        /*003c*/ 	.byte	0x04, 0x11
        /*003e*/ 	.short	(.L_22 - .L_21)
	.align		4
.L_21:
        /*0040*/ 	.word	index@(_ZN7cutlass13device_kernelIN5flash11enable_sm90INS1_16FlashAttnFwdSm90INS1_25CollectiveMainloopFwdSm90ILi2EN4cute5tupleIJNS5_1CILi1EEES8_S8_EEENS6_IJNS7_ILi192EEENS7_ILi128EEENS7_ILi96EEEEEELi96ENS_12float_e4m3_tEfNS_4arch4Sm90ELb1ELb0ELb0ELb0ELb1ELb0ELb0ELb1ELb1ELb1ELb1ELb0EEENS1_21CollectiveEpilogueFwdINS6_IJSA_SC_SB_EEES9_NS_10bfloat16_tESG_Li384ELb0ELb1ELb1ELb1EEENS1_19SingleTileSchedulerILb0ELb1ELb1ELi192EEEEEEEEEvNT_6ParamsE)
        /*0044*/ 	.word	0x00000000


	//----- nvinfo : EIATTR_REGCOUNT
	.align		4
.L_22:
        /*0048*/ 	.byte	0x04, 0x2f
        /*004a*/ 	.short	(.L_24 - .L_23)
	.align		4
.L_23:
        /*004c*/ 	.word	index@(_ZN7cutlass13device_kernelIN5flash11enable_sm90INS1_16FlashAttnFwdSm90INS1_25CollectiveMainloopFwdSm90ILi2EN4cute5tupleIJNS5_1CILi1EEES8_S8_EEENS6_IJNS7_ILi192EEENS7_ILi128EEENS7_ILi96EEEEEELi96ENS_12float_e4m3_tEfNS_4arch4Sm90ELb0ELb1ELb0ELb1ELb1ELb1ELb0ELb1ELb1ELb1ELb1ELb0EEENS1_21CollectiveEpilogueFwdINS6_IJSA_SC_SB_EEES9_NS_10bfloat16_tESG_Li384ELb1ELb1ELb1ELb1EEENS1_36VarlenDynamicPersistentTileSchedulerILi192ELi128ELi384ELi128ELb1ELb1ELb1ELb1ELb0ELb1EEEEEEEEEvNT_6ParamsE)
        /*0050*/ 	.word	0x00000004


	//----- nvinfo : EIATTR_FRAME_SIZE
	.align		4
.L_24:
        /*0054*/ 	.byte	0x04, 0x11
        /*0056*/ 	.short	(.L_26 - .L_25)
	.align		4
.L_25:
        /*0058*/ 	.word	index@(_ZN7cutlass13device_kernelIN5flash11enable_sm90INS1_16FlashAttnFwdSm90INS1_25CollectiveMainloopFwdSm90ILi2EN4cute5tupleIJNS5_1CILi1EEES8_S8_EEENS6_IJNS7_ILi192EEENS7_ILi128EEENS7_ILi96EEEEEELi96ENS_12float_e4m3_tEfNS_4arch4Sm90ELb0ELb1ELb0ELb1ELb1ELb1ELb0ELb1ELb1ELb1ELb1ELb0EEENS1_21CollectiveEpilogueFwdINS6_IJSA_SC_SB_EEES9_NS_10bfloat16_tESG_Li384ELb1ELb1ELb1ELb1EEENS1_36VarlenDynamicPersistentTileSchedulerILi192ELi128ELi384ELi128ELb1ELb1ELb1ELb1ELb0ELb1EEEEEEEEEvNT_6ParamsE)
        /*005c*/ 	.word	0x00000000


	//----- nvinfo : EIATTR_REGCOUNT
	.align		4
.L_26:
        /*0060*/ 	.byte	0x04, 0x2f
        /*0062*/ 	.short	(.L_28 - .L_27)
	.align		4
.L_27:
        /*0064*/ 	.word	index@(_ZN7cutlass13device_kernelIN5flash11enable_sm90INS1_16FlashAttnFwdSm90INS1_25CollectiveMainloopFwdSm90ILi2EN4cute5tupleIJNS5_1CILi1EEES8_S8_EEENS6_IJNS7_ILi192EEENS7_ILi128EEENS7_ILi96EEEEEELi96ENS_12float_e4m3_tEfNS_4arch4Sm90ELb0ELb1ELb0ELb1ELb1ELb0ELb0ELb1ELb1ELb1ELb1ELb0EEENS1_21CollectiveEpilogueFwdINS6_IJSA_SC_SB_EEES9_NS_10bfloat16_tESG_Li384ELb1ELb1ELb1ELb1EEENS1_36VarlenDynamicPersistentTileSchedulerILi192ELi128ELi384ELi128ELb1ELb1ELb1ELb1ELb0ELb1EEEEEEEEEvNT_6ParamsE)
        /*0068*/ 	.word	0x00000004


	//----- nvinfo : EIATTR_FRAME_SIZE
	.align		4
.L_28:
        /*006c*/ 	.byte	0x04, 0x11
        /*006e*/ 	.short	(.L_30 - .L_29)
	.align		4
.L_29:
        /*0070*/ 	.word	index@(_ZN7cutlass13device_kernelIN5flash11enable_sm90INS1_16FlashAttnFwdSm90INS1_25CollectiveMainloopFwdSm90ILi2EN4cute5tupleIJNS5_1CILi1EEES8_S8_EEENS6_IJNS7_ILi192EEENS7_ILi128EEENS7_ILi96EEEEEELi96ENS_12float_e4m3_tEfNS_4arch4Sm90ELb0ELb1ELb0ELb1ELb1ELb0ELb0ELb1ELb1ELb1ELb1ELb0EEENS1_21CollectiveEpilogueFwdINS6_IJSA_SC_SB_EEES9_NS_10bfloat16_tESG_Li384ELb1ELb1ELb1ELb1EEENS1_36VarlenDynamicPersistentTileSchedulerILi192ELi128ELi384ELi128ELb1ELb1ELb1ELb1ELb0ELb1EEEEEEEEEvNT_6ParamsE)
        /*0074*/ 	.word	0x00000000


	//----- nvinfo : EIATTR_REGCOUNT
	.align		4
.L_30:
        /*0078*/ 	.byte	0x04, 0x2f
        /*007a*/ 	.short	(.L_32 - .L_31)
	.align		4
.L_31:
        /*007c*/ 	.word	index@(_ZN7cutlass13device_kernelIN5flash11enable_sm90INS1_16FlashAttnFwdSm90INS1_25CollectiveMainloopFwdSm90ILi2EN4cute5tupleIJNS5_1CILi1EEES8_S8_EEENS6_IJNS7_ILi192EEENS7_ILi128EEENS7_ILi96EEEEEELi96ENS_12float_e4m3_tEfNS_4arch4Sm90ELb0ELb1ELb0ELb0ELb1ELb0ELb0ELb1ELb1ELb1ELb1ELb0EEENS1_21CollectiveEpilogueFwdINS6_IJSA_SC_SB_EEES9_NS_10bfloat16_tESG_Li384ELb0ELb1ELb1ELb1EEENS1_19SingleTileSchedulerILb0ELb1ELb1ELi192EEEEEEEEEvNT_6ParamsE)
        /*0080*/ 	.word	0x00000004


	//----- nvinfo : EIATTR_FRAME_SIZE
	.align		4
.L_32:
        /*0084*/ 	.byte	0x04, 0x11
        /*0086*/ 	.short	(.L_34 - .L_33)
	.align		4
.L_33:
        /*0088*/ 	.word	index@(_ZN7cutlass13device_kernelIN5flash11enable_sm90INS1_16FlashAttnFwdSm90INS1_25CollectiveMainloopFwdSm90ILi2EN4cute5tupleIJNS5_1CILi1EEES8_S8_EEENS6_IJNS7_ILi192EEENS7_ILi128EEENS7_ILi96EEEEEELi96ENS_12float_e4m3_tEfNS_4arch4Sm90ELb0ELb1ELb0ELb0ELb1ELb0ELb0ELb1ELb1ELb1ELb1ELb0EEENS1_21CollectiveEpilogueFwdINS6_IJSA_SC_SB_EEES9_NS_10bfloat16_tESG_Li384ELb0ELb1ELb1ELb1EEENS1_19SingleTileSchedulerILb0ELb1ELb1ELi192EEEEEEEEEvNT_6ParamsE)
        /*008c*/ 	.word	0x00000000


	//----- nvinfo : EIATTR_REGCOUNT
	.align		4
.L_34:
        /*0090*/ 	.byte	0x04, 0x2f
        /*0092*/ 	.short	(.L_36 - .L_35)
	.align		4
.L_35:
        /*0094*/ 	.word	index@(_ZN7cutlass13device_kernelIN5flash11enable_sm90INS1_16FlashAttnFwdSm90INS1_25CollectiveMainloopFwdSm90ILi2EN4cute5tupleIJNS5_1CILi1EEES8_S8_EEENS6_IJNS7_ILi192EEENS7_ILi128EEENS7_ILi96EEEEEELi96ENS_12float_e4m3_tEfNS_4arch4Sm90ELb0ELb0ELb0ELb1ELb1ELb1ELb0ELb1ELb1ELb1ELb1ELb0EEENS1_21CollectiveEpilogueFwdINS6_IJSA_SC_SB_EEES9_NS_10bfloat16_tESG_Li384ELb1ELb1ELb1ELb1EEENS1_36VarlenDynamicPersistentTileSchedulerILi192ELi128ELi384ELi128ELb1ELb1ELb1ELb0ELb1ELb1EEEEEEEEEvNT_6ParamsE)
        /*0098*/ 	.word	0x00000004


	//----- nvinfo : EIATTR_FRAME_SIZE
	.align		4
.L_36:
        /*009c*/ 	.byte	0x04, 0x11
        /*009e*/ 	.short	(.L_38 - .L_37)
	.align		4
.L_37:
        /*00a0*/ 	.word	index@(_ZN7cutlass13device_kernelIN5flash11enable_sm90INS1_16FlashAttnFwdSm90INS1_25CollectiveMainloopFwdSm90ILi2EN4cute5tupleIJNS5_1CILi1EEES8_S8_EEENS6_IJNS7_ILi192EEENS7_ILi128EEENS7_ILi96EEEEEELi96ENS_12float_e4m3_tEfNS_4arch4Sm90ELb0ELb0ELb0ELb1ELb1ELb1ELb0ELb1ELb1ELb1ELb1ELb0EEENS1_21CollectiveEpilogueFwdINS6_IJSA_SC_SB_EEES9_NS_10bfloat16_tESG_Li384ELb1ELb1ELb1ELb1EEENS1_36VarlenDynamicPersistentTileSchedulerILi192ELi128ELi384ELi128ELb1ELb1ELb1ELb0ELb1ELb1EEEEEEEEEvNT_6ParamsE)
        /*00a4*/ 	.word	0x00000000


	//----- nvinfo : EIATTR_REGCOUNT
	.align		4
.L_38:
        /*00a8*/ 	.byte	0x04, 0x2f
        /*00aa*/ 	.short	(.L_40 - .L_39)
	.align		4
.L_39:
        /*00ac*/ 	.word	index@(_ZN7cutlass13device_kernelIN5flash11enable_sm90INS1_16FlashAttnFwdSm90INS1_25CollectiveMainloopFwdSm90ILi2EN4cute5tupleIJNS5_1CILi1EEES8_S8_EEENS6_IJNS7_ILi192EEENS7_ILi128EEENS7_ILi96EEEEEELi96ENS_12float_e4m3_tEfNS_4arch4Sm90ELb0ELb0ELb0ELb1ELb1ELb0ELb0ELb1ELb1ELb1ELb1ELb0EEENS1_21CollectiveEpilogueFwdINS6_IJSA_SC_SB_EEES9_NS_10bfloat16_tESG_Li384ELb1ELb1ELb1ELb1EEENS1_36VarlenDynamicPersistentTileSchedulerILi192ELi128ELi384ELi128ELb1ELb1ELb1ELb0ELb1ELb1EEEEEEEEEvNT_6ParamsE)
        /*00b0*/ 	.word	0x00000004


	//----- nvinfo : EIATTR_FRAME_SIZE
	.align		4
.L_40:
        /*00b4*/ 	.byte	0x04, 0x11
        /*00b6*/ 	.short	(.L_42 - .L_41)
	.align		4
.L_41:
        /*00b8*/ 	.word	index@(_ZN7cutlass13device_kernelIN5flash11enable_sm90INS1_16FlashAttnFwdSm90INS1_25CollectiveMainloopFwdSm90ILi2EN4cute5tupleIJNS5_1CILi1EEES8_S8_EEENS6_IJNS7_ILi192EEENS7_ILi128EEENS7_ILi96EEEEEELi96ENS_12float_e4m3_tEfNS_4arch4Sm90ELb0ELb0ELb0ELb1ELb1ELb0ELb0ELb1ELb1ELb1ELb1ELb0EEENS1_21CollectiveEpilogueFwdINS6_IJSA_SC_SB_EEES9_NS_10bfloat16_tESG_Li384ELb1ELb1ELb1ELb1EEENS1_36VarlenDynamicPersistentTileSchedulerILi192ELi128ELi384ELi128ELb1ELb1ELb1ELb0ELb1ELb1EEEEEEEEEvNT_6ParamsE)
        /*00bc*/ 	.word	0x00000000


	//----- nvinfo : EIATTR_REGCOUNT
	.align		4
.L_42:
        /*00c0*/ 	.byte	0x04, 0x2f
        /*00c2*/ 	.short	(.L_44 - .L_43)
	.align		4
.L_43:
        /*00c4*/ 	.word	index@(_ZN7cutlass13device_kernelIN5flash11enable_sm90INS1_16FlashAttnFwdSm90INS1_25CollectiveMainloopFwdSm90ILi2EN4cute5tupleIJNS5_1CILi1EEES8_S8_EEENS6_IJNS7_ILi192EEENS7_ILi128EEENS7_ILi96EEEEEELi96ENS_12float_e4m3_tEfNS_4arch4Sm90ELb0ELb0ELb0ELb0ELb1ELb0ELb0ELb1ELb1ELb1ELb1ELb0EEENS1_21CollectiveEpilogueFwdINS6_IJSA_SC_SB_EEES9_NS_10bfloat16_tESG_Li384ELb0ELb1ELb1ELb1EEENS1_19SingleTileSchedulerILb0ELb1ELb1ELi192EEEEEEEEEvNT_6ParamsE)
        /*00c8*/ 	.word	0x00000004


	//----- nvinfo : EIATTR_FRAME_SIZE
	.align		4
.L_44:
        /*00cc*/ 	.byte	0x04, 0x11
        /*00ce*/ 	.short	(.L_46 - .L_45)
	.align		4
.L_45:
        /*00d0*/ 	.word	index@(_ZN7cutlass13device_kernelIN5flash11enable_sm90INS1_16FlashAttnFwdSm90INS1_25CollectiveMainloopFwdSm90ILi2EN4cute5tupleIJNS5_1CILi1EEES8_S8_EEENS6_IJNS7_ILi192EEENS7_ILi128EEENS7_ILi96EEEEEELi96ENS_12float_e4m3_tEfNS_4arch4Sm90ELb0ELb0ELb0ELb0ELb1ELb0ELb0ELb1ELb1ELb1ELb1ELb0EEENS1_21CollectiveEpilogueFwdINS6_IJSA_SC_SB_EEES9_NS_10bfloat16_tESG_Li384ELb0ELb1ELb1ELb1EEENS1_19SingleTileSchedulerILb0ELb1ELb1ELi192EEEEEEEEEvNT_6ParamsE)
        /*00d4*/ 	.word	0x00000000


	//----- nvinfo : EIATTR_MIN_STACK_SIZE
	.align		4
.L_46:
        /*00d8*/ 	.byte	0x04, 0x12
        /*00da*/ 	.short	(.L_48 - .L_47)
	.align		4
.L_47:
        /*00dc*/ 	.word	index@(_ZN7cutlass13device_kernelIN5flash11enable_sm90INS1_16FlashAttnFwdSm90INS1_25CollectiveMainloopFwdSm90ILi2EN4cute5tupleIJNS5_1CILi1EEES8_S8_EEENS6_IJNS7_ILi192EEENS7_ILi128EEENS7_ILi96EEEEEELi96ENS_12float_e4m3_tEfNS_4arch4Sm90ELb0ELb0ELb0ELb0ELb1ELb0ELb0ELb1ELb1ELb1ELb1ELb0EEENS1_21CollectiveEpilogueFwdINS6_IJSA_SC_SB_EEES9_NS_10bfloat16_tESG_Li384ELb0ELb1ELb1ELb1EEENS1_19SingleTileSchedulerILb0ELb1ELb1ELi192EEEEEEEEEvNT_6ParamsE)
        /*00e0*/ 	.word	0x00000000


	//----- nvinfo : EIATTR_MIN_STACK_SIZE
	.align		4
.L_48:
        /*00e4*/ 	.byte	0x04, 0x12
        /*00e6*/ 	.short	(.L_50 - .L_49)
	.align		4
.L_49:
        /*00e8*/ 	.word	index@(_ZN7cutlass13device_kernelIN5flash11enable_sm90INS1_16FlashAttnFwdSm90INS1_25CollectiveMainloopFwdSm90ILi2EN4cute5tupleIJNS5_1CILi1EEES8_S8_EEENS6_IJNS7_ILi192EEENS7_ILi128EEENS7_ILi96EEEEEELi96ENS_12float_e4m3_tEfNS_4arch4Sm90ELb0ELb0ELb0ELb1ELb1ELb0ELb0ELb1ELb1ELb1ELb1ELb0EEENS1_21CollectiveEpilogueFwdINS6_IJSA_SC_SB_EEES9_NS_10bfloat16_tESG_Li384ELb1ELb1ELb1ELb1EEENS1_36VarlenDynamicPersistentTileSchedulerILi192ELi128ELi384ELi128ELb1ELb1ELb1ELb0ELb1ELb1EEEEEEEEEvNT_6ParamsE)
        /*00ec*/ 	.word	0x00000000


	//----- nvinfo : EIATTR_MIN_STACK_SIZE
	.align		4
.L_50:
        /*00f0*/ 	.byte	0x04, 0x12
        /*00f2*/ 	.short	(.L_52 - .L_51)
	.align		4
.L_51:
        /*00f4*/ 	.word	index@(_ZN7cutlass13device_kernelIN5flash11enable_sm90INS1_16FlashAttnFwdSm90INS1_25CollectiveMainloopFwdSm90ILi2EN4cute5tupleIJNS5_1CILi1EEES8_S8_EEENS6_IJNS7_ILi192EEENS7_ILi128EEENS7_ILi96EEEEEELi96ENS_12float_e4m3_tEfNS_4arch4Sm90ELb0ELb0ELb0ELb1ELb1ELb1ELb0ELb1ELb1ELb1ELb1ELb0EEENS1_21CollectiveEpilogueFwdINS6_IJSA_SC_SB_EEES9_NS_10bfloat16_tESG_Li384ELb1ELb1ELb1ELb1EEENS1_36VarlenDynamicPersistentTileSchedulerILi192ELi128ELi384ELi128ELb1ELb1ELb1ELb0ELb1ELb1EEEEEEEEEvNT_6ParamsE)
        /*00f8*/ 	.word	0x00000000


	//----- nvinfo : EIATTR_MIN_STACK_SIZE
	.align		4
.L_52:
        /*00fc*/ 	.byte	0x04, 0x12
        /*00fe*/ 	.short	(.L_54 - .L_53)
	.align		4
.L_53:
        /*0100*/ 	.word	index@(_ZN7cutlass13device_kernelIN5flash11enable_sm90INS1_16FlashAttnFwdSm90INS1_25CollectiveMainloopFwdSm90ILi2EN4cute5tupleIJNS5_1CILi1EEES8_S8_EEENS6_IJNS7_ILi192EEENS7_ILi128EEENS7_ILi96EEEEEELi96ENS_12float_e4m3_tEfNS_4arch4Sm90ELb0ELb1ELb0ELb0ELb1ELb0ELb0ELb1ELb1ELb1ELb1ELb0EEENS1_21CollectiveEpilogueFwdINS6_IJSA_SC_SB_EEES9_NS_10bfloat16_tESG_Li384ELb0ELb1ELb1ELb1EEENS1_19SingleTileSchedulerILb0ELb1ELb1ELi192EEEEEEEEEvNT_6ParamsE)
        /*0104*/ 	.word	0x00000000


	//----- nvinfo : EIATTR_MIN_STACK_SIZE
	.align		4
.L_54:
        /*0108*/ 	.byte	0x04, 0x12
        /*010a*/ 	.short	(.L_56 - .L_55)
	.align		4
.L_55:
        /*010c*/ 	.word	index@(_ZN7cutlass13device_kernelIN5flash11enable_sm90INS1_16FlashAttnFwdSm90INS1_25CollectiveMainloopFwdSm90ILi2EN4cute5tupleIJNS5_1CILi1EEES8_S8_EEENS6_IJNS7_ILi192EEENS7_ILi128EEENS7_ILi96EEEEEELi96ENS_12float_e4m3_tEfNS_4arch4Sm90ELb0ELb1ELb0ELb1ELb1ELb0ELb0ELb1ELb1ELb1ELb1ELb0EEENS1_21CollectiveEpilogueFwdINS6_IJSA_SC_SB_EEES9_NS_10bfloat16_tESG_Li384ELb1ELb1ELb1ELb1EEENS1_36VarlenDynamicPersistentTileSchedulerILi192ELi128ELi384ELi128ELb1ELb1ELb1ELb1ELb0ELb1EEEEEEEEEvNT_6ParamsE)
        /*0110*/ 	.word	0x00000000


	//----- nvinfo : EIATTR_MIN_STACK_SIZE
	.align		4
.L_56:
        /*0114*/ 	.byte	0x04, 0x12
        /*0116*/ 	.short	(.L_58 - .L_57)
	.align		4
.L_57:
        /*0118*/ 	.word	index@(_ZN7cutlass13device_kernelIN5flash11enable_sm90INS1_16FlashAttnFwdSm90INS1_25CollectiveMainloopFwdSm90ILi2EN4cute5tupleIJNS5_1CILi1EEES8_S8_EEENS6_IJNS7_ILi192EEENS7_ILi128EEENS7_ILi96EEEEEELi96ENS_12float_e4m3_tEfNS_4arch4Sm90ELb0ELb1ELb0ELb1ELb1ELb1ELb0ELb1ELb1ELb1ELb1ELb0EEENS1_21CollectiveEpilogueFwdINS6_IJSA_SC_SB_EEES9_NS_10bfloat16_tESG_Li384ELb1ELb1ELb1ELb1EEENS1_36VarlenDynamicPersistentTileSchedulerILi192ELi128ELi384ELi128ELb1ELb1ELb1ELb1ELb0ELb1EEEEEEEEEvNT_6ParamsE)
        /*011c*/ 	.word	0x00000000


	//----- nvinfo : EIATTR_MIN_STACK_SIZE
	.align		4
.L_58:
        /*0120*/ 	.byte	0x04, 0x12
        /*0122*/ 	.short	(.L_60 - .L_59)
	.align		4
.L_59:
        /*0124*/ 	.word	index@(_ZN7cutlass13device_kernelIN5flash11enable_sm90INS1_16FlashAttnFwdSm90INS1_25CollectiveMainloopFwdSm90ILi2EN4cute5tupleIJNS5_1CILi1EEES8_S8_EEENS6_IJNS7_ILi192EEENS7_ILi128EEENS7_ILi96EEEEEELi96ENS_12float_e4m3_tEfNS_4arch4Sm90ELb1ELb0ELb0ELb0ELb1ELb0ELb0ELb1ELb1ELb1ELb1ELb0EEENS1_21CollectiveEpilogueFwdINS6_IJSA_SC_SB_EEES9_NS_10bfloat16_tESG_Li384ELb0ELb1ELb1ELb1EEENS1_19SingleTileSchedulerILb0ELb1ELb1ELi192EEEEEEEEEvNT_6ParamsE)
        /*0128*/ 	.word	0x00000000


	//----- nvinfo : EIATTR_MIN_STACK_SIZE
	.align		4
.L_60:
        /*012c*/ 	.byte	0x04, 0x12
        /*012e*/ 	.short	(.L_62 - .L_61)
	.align		4
.L_61:
        /*0130*/ 	.word	index@(_ZN7cutlass13device_kernelIN5flash11enable_sm90INS1_16FlashAttnFwdSm90INS1_25CollectiveMainloopFwdSm90ILi2EN4cute5tupleIJNS5_1CILi1EEES8_S8_EEENS6_IJNS7_ILi192EEENS7_ILi128EEENS7_ILi96EEEEEELi96ENS_12float_e4m3_tEfNS_4arch4Sm90ELb1ELb0ELb0ELb1ELb1ELb0ELb0ELb1ELb1ELb1ELb1ELb0EEENS1_21CollectiveEpilogueFwdINS6_IJSA_SC_SB_EEES9_NS_10bfloat16_tESG_Li384ELb1ELb1ELb1ELb1EEENS1_36VarlenDynamicPersistentTileSchedulerILi192ELi128ELi384ELi128ELb1ELb1ELb1ELb1ELb1ELb1EEEEEEEEEvNT_6ParamsE)
        /*0134*/ 	.word	0x00000000


	//----- nvinfo : EIATTR_MIN_STACK_SIZE
	.align		4
.L_62:
        /*0138*/ 	.byte	0x04, 0x12
        /*013a*/ 	.short	(.L_64 - .L_63)
	.align		4
.L_63:
        /*013c*/ 	.word	index@(_ZN7cutlass13device_kernelIN5flash11enable_sm90INS1_16FlashAttnFwdSm90INS1_25CollectiveMainloopFwdSm90ILi2EN4cute5tupleIJNS5_1CILi1EEES8_S8_EEENS6_IJNS7_ILi192EEENS7_ILi128EEENS7_ILi96EEEEEELi96ENS_12float_e4m3_tEfNS_4arch4Sm90ELb1ELb0ELb0ELb1ELb1ELb1ELb0ELb1ELb1ELb1ELb1ELb0EEENS1_21CollectiveEpilogueFwdINS6_IJSA_SC_SB_EEES9_NS_10bfloat16_tESG_Li384ELb1ELb1ELb1ELb1EEENS1_36VarlenDynamicPersistentTileSchedulerILi192ELi128ELi384ELi128ELb1ELb1ELb1ELb1ELb1ELb1EEEEEEEEEvNT_6ParamsE)
        /*0140*/ 	.word	0x00000000
.L_64:


//--------------------- .nv.compat                --------------------------
	.section	.nv.compat,"",@"SHT_CUDA_COMPAT_INFO"
	.align	4
        /*0000*/ 	.byte	0x02, 0x09, 0x01, 0x00, 0x02, 0x02, 0x01, 0x00, 0x02, 0x05, 0x05, 0x00, 0x03, 0x07, 0x01, 0x01
        /*0010*/ 	.byte	0x02, 0x03, 0x00, 0x00, 0x02, 0x06, 0x01, 0x00, 0x04, 0x0b, 0x08, 0x00, 0x09, 0x00, 0x00, 0x00
        /*0020*/ 	.byte	0x00, 0x00, 0x00, 0x00


//--------------------- .nv.info._ZN7cutlass13device_kernelIN5flash11enable_sm90INS1_16FlashAttnFwdSm90INS1_25CollectiveMainloopFwdSm90ILi2EN4cute5tupleIJNS5_1CILi1EEES8_S8_EEENS6_IJNS7_ILi192EEENS7_ILi128EEENS7_ILi96EEEEEELi96ENS_12float_e4m3_tEfNS_4arch4Sm90ELb0ELb0ELb0ELb0ELb1ELb0ELb0ELb1ELb1ELb1ELb1ELb0EEENS1_21CollectiveEpilogueFwdINS6_IJSA_SC_SB_EEES9_NS_10bfloat16_tESG_Li384ELb0ELb1ELb1ELb1EEENS1_19SingleTileSchedulerILb0ELb1ELb1ELi192EEEEEEEEEvNT_6ParamsE --------------------------
	.section	.nv.info._ZN7cutlass13device_kernelIN5flash11enable_sm90INS1_16FlashAttnFwdSm90INS1_25CollectiveMainloopFwdSm90ILi2EN4cute5tupleIJNS5_1CILi1EEES8_S8_EEENS6_IJNS7_ILi192EEENS7_ILi128EEENS7_ILi96EEEEEELi96ENS_12float_e4m3_tEfNS_4arch4Sm90ELb0ELb0ELb0ELb0ELb1ELb0ELb0ELb1ELb1ELb1ELb1ELb0EEENS1_21CollectiveEpilogueFwdINS6_IJSA_SC_SB_EEES9_NS_10bfloat16_tESG_Li384ELb0ELb1ELb1ELb1EEENS1_19SingleTileSchedulerILb0ELb1ELb1ELi192EEEEEEEEEvNT_6ParamsE,"",@"SHT_CUDA_INFO"
	.sectionflags	@""
	.align	4


	//----- nvinfo : EIATTR_CUDA_API_VERSION
	.align		4
        /*0000*/ 	.byte	0x04, 0x37
        /*0002*/ 	.short	(.L_66 - .L_65)
.L_65:
        /*0004*/ 	.word	0x00000082


	//----- nvinfo : EIATTR_KPARAM_INFO
	.align		4
.L_66:
        /*0008*/ 	.byte	0x04, 0x17
        /*000a*/ 	.short	(.L_68 - .L_67)
.L_67:
        /*000c*/ 	.word	0x00000000
        /*0010*/ 	.short	0x0000
        /*0012*/ 	.short	0x0000
        /*0014*/ 	.byte	0x00, 0xf0, 0x01, 0x28


	//----- nvinfo : EIATTR_SPARSE_MMA_MASK
	.align		4
.L_68:
        /*0018*/ 	.byte	0x03, 0x50
        /*001a*/ 	.short	0x0000


	//----- nvinfo : EIATTR_MAXREG_COUNT
	.align		4
        /*001c*/ 	.byte	0x03, 0x1b
        /*001e*/ 	.short	0x0080


	//----- nvinfo : EIATTR_MERCURY_ISA_VERSION
	.align		4
        /*0020*/ 	.byte	0x03, 0x5f
        /*0022*/ 	.short	0x0101


	//----- nvinfo : EIATTR_VRC_CTA_INIT_COUNT
	.align		4
        /*0024*/ 	.byte	0x02, 0x4a
	.zero		1
	.zero		1


	//----- nvinfo : EIATTR_EXIT_INSTR_OFFSETS
	.align		4
        /*0028*/ 	.byte	0x04, 0x1c
        /*002a*/ 	.short	(.L_70 - .L_69)


	//   ....[0]....
.L_69:
        /*002c*/ 	.word	0x00000010


	//----- nvinfo : EIATTR_MAX_THREADS
	.align		4
.L_70:
        /*0030*/ 	.byte	0x04, 0x05
        /*0032*/ 	.short	(.L_72 - .L_71)
.L_71:
        /*0034*/ 	.word	0x00000200
        /*0038*/ 	.word	0x00000001
        /*003c*/ 	.word	0x00000001


	//----- nvinfo : EIATTR_CBANK_PARAM_SIZE
	.align		4
.L_72:
        /*0040*/ 	.byte	0x03, 0x19
        /*0042*/ 	.short	0x0a00


	//----- nvinfo : EIATTR_PARAM_CBANK
	.align		4
        /*0044*/ 	.byte	0x04, 0x0a
        /*0046*/ 	.short	(.L_74 - .L_73)
	.align		4
.L_73:
        /*0048*/ 	.word	index@(.nv.constant0._ZN7cutlass13device_kernelIN5flash11enable_sm90INS1_16FlashAttnFwdSm90INS1_25CollectiveMainloopFwdSm90ILi2EN4cute5tupleIJNS5_1CILi1EEES8_S8_EEENS6_IJNS7_ILi192EEENS7_ILi128EEENS7_ILi96EEEEEELi96ENS_12float_e4m3_tEfNS_4arch4Sm90ELb0ELb0ELb0ELb0ELb1ELb0ELb0ELb1ELb1ELb1ELb1ELb0EEENS1_21CollectiveEpilogueFwdINS6_IJSA_SC_SB_EEES9_NS_10bfloat16_tESG_Li384ELb0ELb1ELb1ELb1EEENS1_19SingleTileSchedulerILb0ELb1ELb1ELi192EEEEEEEEEvNT_6ParamsE)
        /*004c*/ 	.short	0x0380
        /*004e*/ 	.short	0x0a00


	//----- nvinfo : EIATTR_SW_WAR
	.align		4
.L_74:
        /*0050*/ 	.byte	0x04, 0x36
        /*0052*/ 	.short	(.L_76 - .L_75)
.L_75:
        /*0054*/ 	.word	0x00000008
.L_76:


//--------------------- .nv.info._ZN7cutlass13device_kernelIN5flash11enable_sm90INS1_16FlashAttnFwdSm90INS1_25CollectiveMainloopFwdSm90ILi2EN4cute5tupleIJNS5_1CILi1EEES8_S8_EEENS6_IJNS7_ILi192EEENS7_ILi128EEENS7_ILi96EEEEEELi96ENS_12float_e4m3_tEfNS_4arch4Sm90ELb0ELb0ELb0ELb1ELb1ELb0ELb0ELb1ELb1ELb1ELb1ELb0EEENS1_21CollectiveEpilogueFwdINS6_IJSA_SC_SB_EEES9_NS_10bfloat16_tESG_Li384ELb1ELb1ELb1ELb1EEENS1_36VarlenDynamicPersistentTileSchedulerILi192ELi128ELi384ELi128ELb1ELb1ELb1ELb0ELb1ELb1EEEEEEEEEvNT_6ParamsE --------------------------
	.section	.nv.info._ZN7cutlass13device_kernelIN5flash11enable_sm90INS1_16FlashAttnFwdSm90INS1_25CollectiveMainloopFwdSm90ILi2EN4cute5tupleIJNS5_1CILi1EEES8_S8_EEENS6_IJNS7_ILi192EEENS7_ILi128EEENS7_ILi96EEEEEELi96ENS_12float_e4m3_tEfNS_4arch4Sm90ELb0ELb0ELb0ELb1ELb1ELb0ELb0ELb1ELb1ELb1ELb1ELb0EEENS1_21CollectiveEpilogueFwdINS6_IJSA_SC_SB_EEES9_NS_10bfloat16_tESG_Li384ELb1ELb1ELb1ELb1EEENS1_36VarlenDynamicPersistentTileSchedulerILi192ELi128ELi384ELi128ELb1ELb1ELb1ELb0ELb1ELb1EEEEEEEEEvNT_6ParamsE,"",@"SHT_CUDA_INFO"
	.sectionflags	@""
	.align	4


	//----- nvinfo : EIATTR_CUDA_API_VERSION
	.align		4
        /*0000*/ 	.byte	0x04, 0x37
        /*0002*/ 	.short	(.L_78 - .L_77)
.L_77:
        /*0004*/ 	.word	0x00000082


	//----- nvinfo : EIATTR_KPARAM_INFO
	.align		4
.L_78:
        /*0008*/ 	.byte	0x04, 0x17
        /*000a*/ 	.short	(.L_80 - .L_79)
.L_79:
        /*000c*/ 	.word	0x00000000
        /*0010*/ 	.short	0x0000
        /*0012*/ 	.short	0x0000
        /*0014*/ 	.byte	0x00, 0xf0, 0x01, 0x2a


	//----- nvinfo : EIATTR_SPARSE_MMA_MASK
	.align		4
.L_80:
        /*0018*/ 	.byte	0x03, 0x50
        /*001a*/ 	.short	0x0000


	//----- nvinfo : EIATTR_MAXREG_COUNT
	.align		4
        /*001c*/ 	.byte	0x03, 0x1b
        /*001e*/ 	.short	0x0080


	//----- nvinfo : EIATTR_MERCURY_ISA_VERSION
	.align		4
        /*0020*/ 	.byte	0x03, 0x5f
        /*0022*/ 	.short	0x0101


	//----- nvinfo : EIATTR_VRC_CTA_INIT_COUNT
	.align		4
        /*0024*/ 	.byte	0x02, 0x4a
	.zero		1
	.zero		1


	//----- nvinfo : EIATTR_EXIT_INSTR_OFFSETS
	.align		4
        /*0028*/ 	.byte	0x04, 0x1c
        /*002a*/ 	.short	(.L_82 - .L_81)


	//   ....[0]....
.L_81:
        /*002c*/ 	.word	0x00000010


	//----- nvinfo : EIATTR_MAX_THREADS
	.align		4
.L_82:
        /*0030*/ 	.byte	0x04, 0x05
        /*0032*/ 	.short	(.L_84 - .L_83)
.L_83:
        /*0034*/ 	.word	0x00000200
        /*0038*/ 	.word	0x00000001
        /*003c*/ 	.word	0x00000001


	//----- nvinfo : EIATTR_CBANK_PARAM_SIZE
	.align		4
.L_84:
        /*0040*/ 	.byte	0x03, 0x19
        /*0042*/ 	.short	0x0a80


	//----- nvinfo : EIATTR_PARAM_CBANK
	.align		4
        /*0044*/ 	.byte	0x04, 0x0a
        /*0046*/ 	.short	(.L_86 - .L_85)
	.align		4
.L_85:
        /*0048*/ 	.word	index@(.nv.constant0._ZN7cutlass13device_kernelIN5flash11enable_sm90INS1_16FlashAttnFwdSm90INS1_25CollectiveMainloopFwdSm90ILi2EN4cute5tupleIJNS5_1CILi1EEES8_S8_EEENS6_IJNS7_ILi192EEENS7_ILi128EEENS7_ILi96EEEEEELi96ENS_12float_e4m3_tEfNS_4arch4Sm90ELb0ELb0ELb0ELb1ELb1ELb0ELb0ELb1ELb1ELb1ELb1ELb0EEENS1_21CollectiveEpilogueFwdINS6_IJSA_SC_SB_EEES9_NS_10bfloat16_tESG_Li384ELb1ELb1ELb1ELb1EEENS1_36VarlenDynamicPersistentTileSchedulerILi192ELi128ELi384ELi128ELb1ELb1ELb1ELb0ELb1ELb1EEEEEEEEEvNT_6ParamsE)
        /*004c*/ 	.short	0x0380
        /*004e*/ 	.short	0x0a80


	//----- nvinfo : EIATTR_SW_WAR
	.align		4
.L_86:
        /*0050*/ 	.byte	0x04, 0x36
        /*0052*/ 	.short	(.L_88 - .L_87)
.L_87:
        /*0054*/ 	.word	0x00000008
.L_88:


//--------------------- .nv.info._ZN7cutlass13device_kernelIN5flash11enable_sm90INS1_16FlashAttnFwdSm90INS1_25CollectiveMainloopFwdSm90ILi2EN4cute5tupleIJNS5_1CILi1EEES8_S8_EEENS6_IJNS7_ILi192EEENS7_ILi128EEENS7_ILi96EEEEEELi96ENS_12float_e4m3_tEfNS_4arch4Sm90ELb0ELb0ELb0ELb1ELb1ELb1ELb0ELb1ELb1ELb1ELb1ELb0EEENS1_21CollectiveEpilogueFwdINS6_IJSA_SC_SB_EEES9_NS_10bfloat16_tESG_Li384ELb1ELb1ELb1ELb1EEENS1_36VarlenDynamicPersistentTileSchedulerILi192ELi128ELi384ELi128ELb1ELb1ELb1ELb0ELb1ELb1EEEEEEEEEvNT_6ParamsE --------------------------
	.section	.nv.info._ZN7cutlass13device_kernelIN5flash11enable_sm90INS1_16FlashAttnFwdSm90INS1_25CollectiveMainloopFwdSm90ILi2EN4cute5tupleIJNS5_1CILi1EEES8_S8_EEENS6_IJNS7_ILi192EEENS7_ILi128EEENS7_ILi96EEEEEELi96ENS_12float_e4m3_tEfNS_4arch4Sm90ELb0ELb0ELb0ELb1ELb1ELb1ELb0ELb1ELb1ELb1ELb1ELb0EEENS1_21CollectiveEpilogueFwdINS6_IJSA_SC_SB_EEES9_NS_10bfloat16_tESG_Li384ELb1ELb1ELb1ELb1EEENS1_36VarlenDynamicPersistentTileSchedulerILi192ELi128ELi384ELi128ELb1ELb1ELb1ELb0ELb1ELb1EEEEEEEEEvNT_6ParamsE,"",@"SHT_CUDA_INFO"
	.sectionflags	@""
	.align	4


	//----- nvinfo : EIATTR_CUDA_API_VERSION
	.align		4
        /*0000*/ 	.byte	0x04, 0x37
        /*0002*/ 	.short	(.L_90 - .L_89)
.L_89:
        /*0004*/ 	.word	0x00000082


	//----- nvinfo : EIATTR_KPARAM_INFO
	.align		4
.L_90:
        /*0008*/ 	.byte	0x04, 0x17
        /*000a*/ 	.short	(.L_92 - .L_91)
.L_91:
        /*000c*/ 	.word	0x00000000
        /*0010*/ 	.short	0x0000
        /*0012*/ 	.short	0x0000
        /*0014*/ 	.byte	0x00, 0xf0, 0x01, 0x2a


	//----- nvinfo : EIATTR_SPARSE_MMA_MASK
	.align		4
.L_92:
        /*0018*/ 	.byte	0x03, 0x50
        /*001a*/ 	.short	0x0000


	//----- nvinfo : EIATTR_MAXREG_COUNT
	.align		4
        /*001c*/ 	.byte	0x03, 0x1b
        /*001e*/ 	.short	0x0080


	//----- nvinfo : EIATTR_MERCURY_ISA_VERSION
	.align		4
        /*0020*/ 	.byte	0x03, 0x5f
        /*0022*/ 	.short	0x0101


	//----- nvinfo : EIATTR_VRC_CTA_INIT_COUNT
	.align		4
        /*0024*/ 	.byte	0x02, 0x4a
	.zero		1
	.zero		1


	//----- nvinfo : EIATTR_EXIT_INSTR_OFFSETS
	.align		4
        /*0028*/ 	.byte	0x04, 0x1c
        /*002a*/ 	.short	(.L_94 - .L_93)


	//   ....[0]....
.L_93:
        /*002c*/ 	.word	0x00000010


	//----- nvinfo : EIATTR_MAX_THREADS
	.align		4
.L_94:
        /*0030*/ 	.byte	0x04, 0x05
        /*0032*/ 	.short	(.L_96 - .L_95)
.L_95:
        /*0034*/ 	.word	0x00000200
        /*0038*/ 	.word	0x00000001
        /*003c*/ 	.word	0x00000001


	//----- nvinfo : EIATTR_CBANK_PARAM_SIZE
	.align		4
.L_96:
        /*0040*/ 	.byte	0x03, 0x19
        /*0042*/ 	.short	0x0a80


	//----- nvinfo : EIATTR_PARAM_CBANK
	.align		4
        /*0044*/ 	.byte	0x04, 0x0a
        /*0046*/ 	.short	(.L_98 - .L_97)
	.align		4
.L_97:
        /*0048*/ 	.word	index@(.nv.constant0._ZN7cutlass13device_kernelIN5flash11enable_sm90INS1_16FlashAttnFwdSm90INS1_25CollectiveMainloopFwdSm90ILi2EN4cute5tupleIJNS5_1CILi1EEES8_S8_EEENS6_IJNS7_ILi192EEENS7_ILi128EEENS7_ILi96EEEEEELi96ENS_12float_e4m3_tEfNS_4arch4Sm90ELb0ELb0ELb0ELb1ELb1ELb1ELb0ELb1ELb1ELb1ELb1ELb0EEENS1_21CollectiveEpilogueFwdINS6_IJSA_SC_SB_EEES9_NS_10bfloat16_tESG_Li384ELb1ELb1ELb1ELb1EEENS1_36VarlenDynamicPersistentTileSchedulerILi192ELi128ELi384ELi128ELb1ELb1ELb1ELb0ELb1ELb1EEEEEEEEEvNT_6ParamsE)
        /*004c*/ 	.short	0x0380
        /*004e*/ 	.short	0x0a80


	//----- nvinfo : EIATTR_SW_WAR
	.align		4
.L_98:
        /*0050*/ 	.byte	0x04, 0x36
        /*0052*/ 	.short	(.L_100 - .L_99)
.L_99:
        /*0054*/ 	.word	0x00000008
.L_100:


//--------------------- .nv.info._ZN7cutlass13device_kernelIN5flash11enable_sm90INS1_16FlashAttnFwdSm90INS1_25CollectiveMainloopFwdSm90ILi2EN4cute5tupleIJNS5_1CILi1EEES8_S8_EEENS6_IJNS7_ILi192EEENS7_ILi128EEENS7_ILi96EEEEEELi96ENS_12float_e4m3_tEfNS_4arch4Sm90ELb0ELb1ELb0ELb0ELb1ELb0ELb0ELb1ELb1ELb1ELb1ELb0EEENS1_21CollectiveEpilogueFwdINS6_IJSA_SC_SB_EEES9_NS_10bfloat16_tESG_Li384ELb0ELb1ELb1ELb1EEENS1_19SingleTileSchedulerILb0ELb1ELb1ELi192EEEEEEEEEvNT_6ParamsE --------------------------
	.section	.nv.info._ZN7cutlass13device_kernelIN5flash11enable_sm90INS1_16FlashAttnFwdSm90INS1_25CollectiveMainloopFwdSm90ILi2EN4cute5tupleIJNS5_1CILi1EEES8_S8_EEENS6_IJNS7_ILi192EEENS7_ILi128EEENS7_ILi96EEEEEELi96ENS_12float_e4m3_tEfNS_4arch4Sm90ELb0ELb1ELb0ELb0ELb1ELb0ELb0ELb1ELb1ELb1ELb1ELb0EEENS1_21CollectiveEpilogueFwdINS6_IJSA_SC_SB_EEES9_NS_10bfloat16_tESG_Li384ELb0ELb1ELb1ELb1EEENS1_19SingleTileSchedulerILb0ELb1ELb1ELi192EEEEEEEEEvNT_6ParamsE,"",@"SHT_CUDA_INFO"
	.sectionflags	@""
	.align	4


	//----- nvinfo : EIATTR_CUDA_API_VERSION
	.align		4
        /*0000*/ 	.byte	0x04, 0x37
        /*0002*/ 	.short	(.L_102 - .L_101)
.L_101:
        /*0004*/ 	.word	0x00000082


	//----- nvinfo : EIATTR_KPARAM_INFO
	.align		4
.L_102:
        /*0008*/ 	.byte	0x04, 0x17
        /*000a*/ 	.short	(.L_104 - .L_103)
.L_103:
        /*000c*/ 	.word	0x00000000
        /*0010*/ 	.short	0x0000
        /*0012*/ 	.short	0x0000
        /*0014*/ 	.byte	0x00, 0xf0, 0x01, 0x28


	//----- nvinfo : EIATTR_SPARSE_MMA_MASK
	.align		4
.L_104:
        /*0018*/ 	.byte	0x03, 0x50
        /*001a*/ 	.short	0x0000


	//----- nvinfo : EIATTR_MAXREG_COUNT
	.align		4
        /*001c*/ 	.byte	0x03, 0x1b
        /*001e*/ 	.short	0x0080


	//----- nvinfo : EIATTR_MERCURY_ISA_VERSION
	.align		4
        /*0020*/ 	.byte	0x03, 0x5f
        /*0022*/ 	.short	0x0101


	//----- nvinfo : EIATTR_VRC_CTA_INIT_COUNT
	.align		4
        /*0024*/ 	.byte	0x02, 0x4a
	.zero		1
	.zero		1


	//----- nvinfo : EIATTR_EXIT_INSTR_OFFSETS
	.align		4
        /*0028*/ 	.byte	0x04, 0x1c
        /*002a*/ 	.short	(.L_106 - .L_105)


	//   ....[0]....
.L_105:
        /*002c*/ 	.word	0x00000010


	//----- nvinfo : EIATTR_MAX_THREADS
	.align		4
.L_106:
        /*0030*/ 	.byte	0x04, 0x05
        /*0032*/ 	.short	(.L_108 - .L_107)
.L_107:
        /*0034*/ 	.word	0x00000200
        /*0038*/ 	.word	0x00000001
        /*003c*/ 	.word	0x00000001


	//----- nvinfo : EIATTR_CBANK_PARAM_SIZE
	.align		4
.L_108:
        /*0040*/ 	.byte	0x03, 0x19
        /*0042*/ 	.short	0x0a00


	//----- nvinfo : EIATTR_PARAM_CBANK
	.align		4
        /*0044*/ 	.byte	0x04, 0x0a
        /*0046*/ 	.short	(.L_110 - .L_109)
	.align		4
.L_109:
        /*0048*/ 	.word	index@(.nv.constant0._ZN7cutlass13device_kernelIN5flash11enable_sm90INS1_16FlashAttnFwdSm90INS1_25CollectiveMainloopFwdSm90ILi2EN4cute5tupleIJNS5_1CILi1EEES8_S8_EEENS6_IJNS7_ILi192EEENS7_ILi128EEENS7_ILi96EEEEEELi96ENS_12float_e4m3_tEfNS_4arch4Sm90ELb0ELb1ELb0ELb0ELb1ELb0ELb0ELb1ELb1ELb1ELb1ELb0EEENS1_21CollectiveEpilogueFwdINS6_IJSA_SC_SB_EEES9_NS_10bfloat16_tESG_Li384ELb0ELb1ELb1ELb1EEENS1_19SingleTileSchedulerILb0ELb1ELb1ELi192EEEEEEEEEvNT_6ParamsE)
        /*004c*/ 	.short	0x0380
        /*004e*/ 	.short	0x0a00


	//----- nvinfo : EIATTR_SW_WAR
	.align		4
.L_110:
        /*0050*/ 	.byte	0x04, 0x36
        /*0052*/ 	.short	(.L_112 - .L_111)
.L_111:
        /*0054*/ 	.word	0x00000008
.L_112:


//--------------------- .nv.info._ZN7cutlass13device_kernelIN5flash11enable_sm90INS1_16FlashAttnFwdSm90INS1_25CollectiveMainloopFwdSm90ILi2EN4cute5tupleIJNS5_1CILi1EEES8_S8_EEENS6_IJNS7_ILi192EEENS7_ILi128EEENS7_ILi96EEEEEELi96ENS_12float_e4m3_tEfNS_4arch4Sm90ELb0ELb1ELb0ELb1ELb1ELb0ELb0ELb1ELb1ELb1ELb1ELb0EEENS1_21CollectiveEpilogueFwdINS6_IJSA_SC_SB_EEES9_NS_10bfloat16_tESG_Li384ELb1ELb1ELb1ELb1EEENS1_36VarlenDynamicPersistentTileSchedulerILi192ELi128ELi384ELi128ELb1ELb1ELb1ELb1ELb0ELb1EEEEEEEEEvNT_6ParamsE --------------------------
	.section	.nv.info._ZN7cutlass13device_kernelIN5flash11enable_sm90INS1_16FlashAttnFwdSm90INS1_25CollectiveMainloopFwdSm90ILi2EN4cute5tupleIJNS5_1CILi1EEES8_S8_EEENS6_IJNS7_ILi192EEENS7_ILi128EEENS7_ILi96EEEEEELi96ENS_12float_e4m3_tEfNS_4arch4Sm90ELb0ELb1ELb0ELb1ELb1ELb0ELb0ELb1ELb1ELb1ELb1ELb0EEENS1_21CollectiveEpilogueFwdINS6_IJSA_SC_SB_EEES9_NS_10bfloat16_tESG_Li384ELb1ELb1ELb1ELb1EEENS1_36VarlenDynamicPersistentTileSchedulerILi192ELi128ELi384ELi128ELb1ELb1ELb1ELb1ELb0ELb1EEEEEEEEEvNT_6ParamsE,"",@"SHT_CUDA_INFO"
	.sectionflags	@""
	.align	4


	//----- nvinfo : EIATTR_CUDA_API_VERSION
	.align		4
        /*0000*/ 	.byte	0x04, 0x37
        /*0002*/ 	.short	(.L_114 - .L_113)
.L_113:
        /*0004*/ 	.word	0x00000082


	//----- nvinfo : EIATTR_KPARAM_INFO
	.align		4
.L_114:
        /*0008*/ 	.byte	0x04, 0x17
        /*000a*/ 	.short	(.L_116 - .L_115)
.L_115:
        /*000c*/ 	.word	0x00000000
        /*0010*/ 	.short	0x0000
        /*0012*/ 	.short	0x0000
        /*0014*/ 	.byte	0x00, 0xf0, 0x01, 0x2a


	//----- nvinfo : EIATTR_SPARSE_MMA_MASK
	.align		4
.L_116:
        /*0018*/ 	.byte	0x03, 0x50
        /*001a*/ 	.short	0x0000


	//----- nvinfo : EIATTR_MAXREG_COUNT
	.align		4
        /*001c*/ 	.byte	0x03, 0x1b
        /*001e*/ 	.short	0x0080


	//----- nvinfo : EIATTR_MERCURY_ISA_VERSION
	.align		4
        /*0020*/ 	.byte	0x03, 0x5f
        /*0022*/ 	.short	0x0101


	//----- nvinfo : EIATTR_VRC_CTA_INIT_COUNT
	.align		4
        /*0024*/ 	.byte	0x02, 0x4a
	.zero		1
	.zero		1


	//----- nvinfo : EIATTR_EXIT_INSTR_OFFSETS
	.align		4
        /*0028*/ 	.byte	0x04, 0x1c
        /*002a*/ 	.short	(.L_118 - .L_117)


	//   ....[0]....
.L_117:
        /*002c*/ 	.word	0x00000010


	//----- nvinfo : EIATTR_MAX_THREADS
	.align		4
.L_118:
        /*0030*/ 	.byte	0x04, 0x05
        /*0032*/ 	.short	(.L_120 - .L_119)
.L_119:
        /*0034*/ 	.word	0x00000200
        /*0038*/ 	.word	0x00000001
        /*003c*/ 	.word	0x00000001


	//----- nvinfo : EIATTR_CBANK_PARAM_SIZE
	.align		4
.L_120:
        /*0040*/ 	.byte	0x03, 0x19
        /*0042*/ 	.short	0x0a80


	//----- nvinfo : EIATTR_PARAM_CBANK
	.align		4
        /*0044*/ 	.byte	0x04, 0x0a
        /*0046*/ 	.short	(.L_122 - .L_121)
	.align		4
.L_121:
        /*0048*/ 	.word	index@(.nv.constant0._ZN7cutlass13device_kernelIN5flash11enable_sm90INS1_16FlashAttnFwdSm90INS1_25CollectiveMainloopFwdSm90ILi2EN4cute5tupleIJNS5_1CILi1EEES8_S8_EEENS6_IJNS7_ILi192EEENS7_ILi128EEENS7_ILi96EEEEEELi96ENS_12float_e4m3_tEfNS_4arch4Sm90ELb0ELb1ELb0ELb1ELb1ELb0ELb0ELb1ELb1ELb1ELb1ELb0EEENS1_21CollectiveEpilogueFwdINS6_IJSA_SC_SB_EEES9_NS_10bfloat16_tESG_Li384ELb1ELb1ELb1ELb1EEENS1_36VarlenDynamicPersistentTileSchedulerILi192ELi128ELi384ELi128ELb1ELb1ELb1ELb1ELb0ELb1EEEEEEEEEvNT_6ParamsE)
        /*004c*/ 	.short	0x0380
        /*004e*/ 	.short	0x0a80


	//----- nvinfo : EIATTR_SW_WAR
	.align		4
.L_122:
        /*0050*/ 	.byte	0x04, 0x36
        /*0052*/ 	.short	(.L_124 - .L_123)
.L_123:
        /*0054*/ 	.word	0x00000008
.L_124:


//--------------------- .nv.info._ZN7cutlass13device_kernelIN5flash11enable_sm90INS1_16FlashAttnFwdSm90INS1_25CollectiveMainloopFwdSm90ILi2EN4cute5tupleIJNS5_1CILi1EEES8_S8_EEENS6_IJNS7_ILi192EEENS7_ILi128EEENS7_ILi96EEEEEELi96ENS_12float_e4m3_tEfNS_4arch4Sm90ELb0ELb1ELb0ELb1ELb1ELb1ELb0ELb1ELb1ELb1ELb1ELb0EEENS1_21CollectiveEpilogueFwdINS6_IJSA_SC_SB_EEES9_NS_10bfloat16_tESG_Li384ELb1ELb1ELb1ELb1EEENS1_36VarlenDynamicPersistentTileSchedulerILi192ELi128ELi384ELi128ELb1ELb1ELb1ELb1ELb0ELb1EEEEEEEEEvNT_6ParamsE --------------------------
	.section	.nv.info._ZN7cutlass13device_kernelIN5flash11enable_sm90INS1_16FlashAttnFwdSm90INS1_25CollectiveMainloopFwdSm90ILi2EN4cute5tupleIJNS5_1CILi1EEES8_S8_EEENS6_IJNS7_ILi192EEENS7_ILi128EEENS7_ILi96EEEEEELi96ENS_12float_e4m3_tEfNS_4arch4Sm90ELb0ELb1ELb0ELb1ELb1ELb1ELb0ELb1ELb1ELb1ELb1ELb0EEENS1_21CollectiveEpilogueFwdINS6_IJSA_SC_SB_EEES9_NS_10bfloat16_tESG_Li384ELb1ELb1ELb1ELb1EEENS1_36VarlenDynamicPersistentTileSchedulerILi192ELi128ELi384ELi128ELb1ELb1ELb1ELb1ELb0ELb1EEEEEEEEEvNT_6ParamsE,"",@"SHT_CUDA_INFO"
	.sectionflags	@""
	.align	4


	//----- nvinfo : EIATTR_CUDA_API_VERSION
	.align		4
        /*0000*/ 	.byte	0x04, 0x37
        /*0002*/ 	.short	(.L_126 - .L_125)
.L_125:
        /*0004*/ 	.word	0x00000082


	//----- nvinfo : EIATTR_KPARAM_INFO
	.align		4
.L_126:
        /*0008*/ 	.byte	0x04, 0x17
        /*000a*/ 	.short	(.L_128 - .L_127)
.L_127:
        /*000c*/ 	.word	0x00000000
        /*0010*/ 	.short	0x0000
        /*0012*/ 	.short	0x0000
        /*0014*/ 	.byte	0x00, 0xf0, 0x01, 0x2a


	//----- nvinfo : EIATTR_SPARSE_MMA_MASK
	.align		4
.L_128:
        /*0018*/ 	.byte	0x03, 0x50
        /*001a*/ 	.short	0x0000


	//----- nvinfo : EIATTR_MAXREG_COUNT
	.align		4
        /*001c*/ 	.byte	0x03, 0x1b
        /*001e*/ 	.short	0x0080


	//----- nvinfo : EIATTR_MERCURY_ISA_VERSION
	.align		4
        /*0020*/ 	.byte	0x03, 0x5f
        /*0022*/ 	.short	0x0101


	//----- nvinfo : EIATTR_VRC_CTA_INIT_COUNT
	.align		4
        /*0024*/ 	.byte	0x02, 0x4a
	.zero		1
	.zero		1


	//----- nvinfo : EIATTR_EXIT_INSTR_OFFSETS
	.align		4
        /*0028*/ 	.byte	0x04, 0x1c
        /*002a*/ 	.short	(.L_130 - .L_129)


	//   ....[0]....
.L_129:
        /*002c*/ 	.word	0x00000010


	//----- nvinfo : EIATTR_MAX_THREADS
	.align		4
.L_130:
        /*0030*/ 	.byte	0x04, 0x05
        /*0032*/ 	.short	(.L_132 - .L_131)
.L_131:
        /*0034*/ 	.word	0x00000200
        /*0038*/ 	.word	0x00000001
        /*003c*/ 	.word	0x00000001


	//----- nvinfo : EIATTR_CBANK_PARAM_SIZE
	.align		4
.L_132:
        /*0040*/ 	.byte	0x03, 0x19
        /*0042*/ 	.short	0x0a80


	//----- nvinfo : EIATTR_PARAM_CBANK
	.align		4
        /*0044*/ 	.byte	0x04, 0x0a
        /*0046*/ 	.short	(.L_134 - .L_133)
	.align		4
.L_133:
        /*0048*/ 	.word	index@(.nv.constant0._ZN7cutlass13device_kernelIN5flash11enable_sm90INS1_16FlashAttnFwdSm90INS1_25CollectiveMainloopFwdSm90ILi2EN4cute5tupleIJNS5_1CILi1EEES8_S8_EEENS6_IJNS7_ILi192EEENS7_ILi128EEENS7_ILi96EEEEEELi96ENS_12float_e4m3_tEfNS_4arch4Sm90ELb0ELb1ELb0ELb1ELb1ELb1ELb0ELb1ELb1ELb1ELb1ELb0EEENS1_21CollectiveEpilogueFwdINS6_IJSA_SC_SB_EEES9_NS_10bfloat16_tESG_Li384ELb1ELb1ELb1ELb1EEENS1_36VarlenDynamicPersistentTileSchedulerILi192ELi128ELi384ELi128ELb1ELb1ELb1ELb1ELb0ELb1EEEEEEEEEvNT_6ParamsE)
        /*004c*/ 	.short	0x0380
        /*004e*/ 	.short	0x0a80


	//----- nvinfo : EIATTR_SW_WAR
	.align		4
.L_134:
        /*0050*/ 	.byte	0x04, 0x36
        /*0052*/ 	.short	(.L_136 - .L_135)
.L_135:
        /*0054*/ 	.word	0x00000008
.L_136:


//--------------------- .nv.info._ZN7cutlass13device_kernelIN5flash11enable_sm90INS1_16FlashAttnFwdSm90INS1_25CollectiveMainloopFwdSm90ILi2EN4cute5tupleIJNS5_1CILi1EEES8_S8_EEENS6_IJNS7_ILi192EEENS7_ILi128EEENS7_ILi96EEEEEELi96ENS_12float_e4m3_tEfNS_4arch4Sm90ELb1ELb0ELb0ELb0ELb1ELb0ELb0ELb1ELb1ELb1ELb1ELb0EEENS1_21CollectiveEpilogueFwdINS6_IJSA_SC_SB_EEES9_NS_10bfloat16_tESG_Li384ELb0ELb1ELb1ELb1EEENS1_19SingleTileSchedulerILb0ELb1ELb1ELi192EEEEEEEEEvNT_6ParamsE --------------------------
	.section	.nv.info._ZN7cutlass13device_kernelIN5flash11enable_sm90INS1_16FlashAttnFwdSm90INS1_25CollectiveMainloopFwdSm90ILi2EN4cute5tupleIJNS5_1CILi1EEES8_S8_EEENS6_IJNS7_ILi192EEENS7_ILi128EEENS7_ILi96EEEEEELi96ENS_12float_e4m3_tEfNS_4arch4Sm90ELb1ELb0ELb0ELb0ELb1ELb0ELb0ELb1ELb1ELb1ELb1ELb0EEENS1_21CollectiveEpilogueFwdINS6_IJSA_SC_SB_EEES9_NS_10bfloat16_tESG_Li384ELb0ELb1ELb1ELb1EEENS1_19SingleTileSchedulerILb0ELb1ELb1ELi192EEEEEEEEEvNT_6ParamsE,"",@"SHT_CUDA_INFO"
	.sectionflags	@""
	.align	4


	//----- nvinfo : EIATTR_CUDA_API_VERSION
	.align		4
        /*0000*/ 	.byte	0x04, 0x37
        /*0002*/ 	.short	(.L_138 - .L_137)
.L_137:
        /*0004*/ 	.word	0x00000082


	//----- nvinfo : EIATTR_KPARAM_INFO
	.align		4
.L_138:
        /*0008*/ 	.byte	0x04, 0x17
        /*000a*/ 	.short	(.L_140 - .L_139)
.L_139:
        /*000c*/ 	.word	0x00000000
        /*0010*/ 	.short	0x0000
        /*0012*/ 	.short	0x0000
        /*0014*/ 	.byte	0x00, 0xf0, 0x01, 0x28


	//----- nvinfo : EIATTR_SPARSE_MMA_MASK
	.align		4
.L_140:
        /*0018*/ 	.byte	0x03, 0x50
        /*001a*/ 	.short	0x0000


	//----- nvinfo : EIATTR_MAXREG_COUNT
	.align		4
        /*001c*/ 	.byte	0x03, 0x1b
        /*001e*/ 	.short	0x0080


	//----- nvinfo : EIATTR_MERCURY_ISA_VERSION
	.align		4
        /*0020*/ 	.byte	0x03, 0x5f
        /*0022*/ 	.short	0x0101


	//----- nvinfo : EIATTR_VRC_CTA_INIT_COUNT
	.align		4
        /*0024*/ 	.byte	0x02, 0x4a
	.zero		1
	.zero		1


	//----- nvinfo : EIATTR_EXIT_INSTR_OFFSETS
	.align		4
        /*0028*/ 	.byte	0x04, 0x1c
        /*002a*/ 	.short	(.L_142 - .L_141)


	//   ....[0]....
.L_141:
        /*002c*/ 	.word	0x00000010


	//----- nvinfo : EIATTR_MAX_THREADS
	.align		4
.L_142:
        /*0030*/ 	.byte	0x04, 0x05
        /*0032*/ 	.short	(.L_144 - .L_143)
.L_143:
        /*0034*/ 	.word	0x00000200
        /*0038*/ 	.word	0x00000001
        /*003c*/ 	.word	0x00000001


	//----- nvinfo : EIATTR_CBANK_PARAM_SIZE
	.align		4
.L_144:
        /*0040*/ 	.byte	0x03, 0x19
        /*0042*/ 	.short	0x0a00


	//----- nvinfo : EIATTR_PARAM_CBANK
	.align		4
        /*0044*/ 	.byte	0x04, 0x0a
        /*0046*/ 	.short	(.L_146 - .L_145)
	.align		4
.L_145:
        /*0048*/ 	.word	index@(.nv.constant0._ZN7cutlass13device_kernelIN5flash11enable_sm90INS1_16FlashAttnFwdSm90INS1_25CollectiveMainloopFwdSm90ILi2EN4cute5tupleIJNS5_1CILi1EEES8_S8_EEENS6_IJNS7_ILi192EEENS7_ILi128EEENS7_ILi96EEEEEELi96ENS_12float_e4m3_tEfNS_4arch4Sm90ELb1ELb0ELb0ELb0ELb1ELb0ELb0ELb1ELb1ELb1ELb1ELb0EEENS1_21CollectiveEpilogueFwdINS6_IJSA_SC_SB_EEES9_NS_10bfloat16_tESG_Li384ELb0ELb1ELb1ELb1EEENS1_19SingleTileSchedulerILb0ELb1ELb1ELi192EEEEEEEEEvNT_6ParamsE)
        /*004c*/ 	.short	0x0380
        /*004e*/ 	.short	0x0a00


	//----- nvinfo : EIATTR_SW_WAR
	.align		4
.L_146:
        /*0050*/ 	.byte	0x04, 0x36
        /*0052*/ 	.short	(.L_148 - .L_147)
.L_147:
        /*0054*/ 	.word	0x00000008
.L_148:


//--------------------- .nv.info._ZN7cutlass13device_kernelIN5flash11enable_sm90INS1_16FlashAttnFwdSm90INS1_25CollectiveMainloopFwdSm90ILi2EN4cute5tupleIJNS5_1CILi1EEES8_S8_EEENS6_IJNS7_ILi192EEENS7_ILi128EEENS7_ILi96EEEEEELi96ENS_12float_e4m3_tEfNS_4arch4Sm90ELb1ELb0ELb0ELb1ELb1ELb0ELb0ELb1ELb1ELb1ELb1ELb0EEENS1_21CollectiveEpilogueFwdINS6_IJSA_SC_SB_EEES9_NS_10bfloat16_tESG_Li384ELb1ELb1ELb1ELb1EEENS1_36VarlenDynamicPersistentTileSchedulerILi192ELi128ELi384ELi128ELb1ELb1ELb1ELb1ELb1ELb1EEEEEEEEEvNT_6ParamsE --------------------------
	.section	.nv.info._ZN7cutlass13device_kernelIN5flash11enable_sm90INS1_16FlashAttnFwdSm90INS1_25CollectiveMainloopFwdSm90ILi2EN4cute5tupleIJNS5_1CILi1EEES8_S8_EEENS6_IJNS7_ILi192EEENS7_ILi128EEENS7_ILi96EEEEEELi96ENS_12float_e4m3_tEfNS_4arch4Sm90ELb1ELb0ELb0ELb1ELb1ELb0ELb0ELb1ELb1ELb1ELb1ELb0EEENS1_21CollectiveEpilogueFwdINS6_IJSA_SC_SB_EEES9_NS_10bfloat16_tESG_Li384ELb1ELb1ELb1ELb1EEENS1_36VarlenDynamicPersistentTileSchedulerILi192ELi128ELi384ELi128ELb1ELb1ELb1ELb1ELb1ELb1EEEEEEEEEvNT_6ParamsE,"",@"SHT_CUDA_INFO"
	.sectionflags	@""
	.align	4


	//----- nvinfo : EIATTR_CUDA_API_VERSION
	.align		4
        /*0000*/ 	.byte	0x04, 0x37
        /*0002*/ 	.short	(.L_150 - .L_149)
.L_149:
        /*0004*/ 	.word	0x00000082


	//----- nvinfo : EIATTR_KPARAM_INFO
	.align		4
.L_150:
        /*0008*/ 	.byte	0x04, 0x17
        /*000a*/ 	.short	(.L_152 - .L_151)
.L_151:
        /*000c*/ 	.word	0x00000000
        /*0010*/ 	.short	0x0000
        /*0012*/ 	.short	0x0000
        /*0014*/ 	.byte	0x00, 0xf0, 0x01, 0x2a


	//----- nvinfo : EIATTR_SPARSE_MMA_MASK
	.align		4
.L_152:
        /*0018*/ 	.byte	0x03, 0x50
        /*001a*/ 	.short	0x0000


	//----- nvinfo : EIATTR_MAXREG_COUNT
	.align		4
        /*001c*/ 	.byte	0x03, 0x1b
        /*001e*/ 	.short	0x0080


	//----- nvinfo : EIATTR_MERCURY_ISA_VERSION
	.align		4
        /*0020*/ 	.byte	0x03, 0x5f
        /*0022*/ 	.short	0x0101


	//----- nvinfo : EIATTR_VRC_CTA_INIT_COUNT
	.align		4
        /*0024*/ 	.byte	0x02, 0x4a
	.zero		1
	.zero		1


	//----- nvinfo : EIATTR_EXIT_INSTR_OFFSETS
	.align		4
        /*0028*/ 	.byte	0x04, 0x1c
        /*002a*/ 	.short	(.L_154 - .L_153)


	//   ....[0]....
.L_153:
        /*002c*/ 	.word	0x00000010


	//----- nvinfo : EIATTR_MAX_THREADS
	.align		4
.L_154:
        /*0030*/ 	.byte	0x04, 0x05
        /*0032*/ 	.short	(.L_156 - .L_155)
.L_155:
        /*0034*/ 	.word	0x00000200
        /*0038*/ 	.word	0x00000001
        /*003c*/ 	.word	0x00000001


	//----- nvinfo : EIATTR_CBANK_PARAM_SIZE
	.align		4
.L_156:
        /*0040*/ 	.byte	0x03, 0x19
        /*0042*/ 	.short	0x0a80


	//----- nvinfo : EIATTR_PARAM_CBANK
	.align		4
        /*0044*/ 	.byte	0x04, 0x0a
        /*0046*/ 	.short	(.L_158 - .L_157)
	.align		4
.L_157:
        /*0048*/ 	.word	index@(.nv.constant0._ZN7cutlass13device_kernelIN5flash11enable_sm90INS1_16FlashAttnFwdSm90INS1_25CollectiveMainloopFwdSm90ILi2EN4cute5tupleIJNS5_1CILi1EEES8_S8_EEENS6_IJNS7_ILi192EEENS7_ILi128EEENS7_ILi96EEEEEELi96ENS_12float_e4m3_tEfNS_4arch4Sm90ELb1ELb0ELb0ELb1ELb1ELb0ELb0ELb1ELb1ELb1ELb1ELb0EEENS1_21CollectiveEpilogueFwdINS6_IJSA_SC_SB_EEES9_NS_10bfloat16_tESG_Li384ELb1ELb1ELb1ELb1EEENS1_36VarlenDynamicPersistentTileSchedulerILi192ELi128ELi384ELi128ELb1ELb1ELb1ELb1ELb1ELb1EEEEEEEEEvNT_6ParamsE)
        /*004c*/ 	.short	0x0380
        /*004e*/ 	.short	0x0a80


	//----- nvinfo : EIATTR_SW_WAR
	.align		4
.L_158:
        /*0050*/ 	.byte	0x04, 0x36
        /*0052*/ 	.short	(.L_160 - .L_159)
.L_159:
        /*0054*/ 	.word	0x00000008
.L_160:


//--------------------- .nv.info._ZN7cutlass13device_kernelIN5flash11enable_sm90INS1_16FlashAttnFwdSm90INS1_25CollectiveMainloopFwdSm90ILi2EN4cute5tupleIJNS5_1CILi1EEES8_S8_EEENS6_IJNS7_ILi192EEENS7_ILi128EEENS7_ILi96EEEEEELi96ENS_12float_e4m3_tEfNS_4arch4Sm90ELb1ELb0ELb0ELb1ELb1ELb1ELb0ELb1ELb1ELb1ELb1ELb0EEENS1_21CollectiveEpilogueFwdINS6_IJSA_SC_SB_EEES9_NS_10bfloat16_tESG_Li384ELb1ELb1ELb1ELb1EEENS1_36VarlenDynamicPersistentTileSchedulerILi192ELi128ELi384ELi128ELb1ELb1ELb1ELb1ELb1ELb1EEEEEEEEEvNT_6ParamsE --------------------------
	.section	.nv.info._ZN7cutlass13device_kernelIN5flash11enable_sm90INS1_16FlashAttnFwdSm90INS1_25CollectiveMainloopFwdSm90ILi2EN4cute5tupleIJNS5_1CILi1EEES8_S8_EEENS6_IJNS7_ILi192EEENS7_ILi128EEENS7_ILi96EEEEEELi96ENS_12float_e4m3_tEfNS_4arch4Sm90ELb1ELb0ELb0ELb1ELb1ELb1ELb0ELb1ELb1ELb1ELb1ELb0EEENS1_21CollectiveEpilogueFwdINS6_IJSA_SC_SB_EEES9_NS_10bfloat16_tESG_Li384ELb1ELb1ELb1ELb1EEENS1_36VarlenDynamicPersistentTileSchedulerILi192ELi128ELi384ELi128ELb1ELb1ELb1ELb1ELb1ELb1EEEEEEEEEvNT_6ParamsE,"",@"SHT_CUDA_INFO"
	.sectionflags	@""
	.align	4


	//----- nvinfo : EIATTR_CUDA_API_VERSION
	.align		4
        /*0000*/ 	.byte	0x04, 0x37
        /*0002*/ 	.short	(.L_162 - .L_161)
.L_161:
        /*0004*/ 	.word	0x00000082


	//----- nvinfo : EIATTR_KPARAM_INFO
	.align		4
.L_162:
        /*0008*/ 	.byte	0x04, 0x17
        /*000a*/ 	.short	(.L_164 - .L_163)
.L_163:
        /*000c*/ 	.word	0x00000000
        /*0010*/ 	.short	0x0000
        /*0012*/ 	.short	0x0000
        /*0014*/ 	.byte	0x00, 0xf0, 0x01, 0x2a


	//----- nvinfo : EIATTR_SPARSE_MMA_MASK
	.align		4
.L_164:
        /*0018*/ 	.byte	0x03, 0x50
        /*001a*/ 	.short	0x0000


	//----- nvinfo : EIATTR_MAXREG_COUNT
	.align		4
        /*001c*/ 	.byte	0x03, 0x1b
        /*001e*/ 	.short	0x0080


	//----- nvinfo : EIATTR_MERCURY_ISA_VERSION
	.align		4
        /*0020*/ 	.byte	0x03, 0x5f
        /*0022*/ 	.short	0x0101


	//----- nvinfo : EIATTR_VRC_CTA_INIT_COUNT
	.align		4
        /*0024*/ 	.byte	0x02, 0x4a
	.zero		1
	.zero		1


	//----- nvinfo : EIATTR_EXIT_INSTR_OFFSETS
	.align		4
        /*0028*/ 	.byte	0x04, 0x1c
        /*002a*/ 	.short	(.L_166 - .L_165)


	//   ....[0]....
.L_165:
        /*002c*/ 	.word	0x00000010


	//----- nvinfo : EIATTR_MAX_THREADS
	.align		4
.L_166:
        /*0030*/ 	.byte	0x04, 0x05
        /*0032*/ 	.short	(.L_168 - .L_167)
.L_167:
        /*0034*/ 	.word	0x00000200
        /*0038*/ 	.word	0x00000001
        /*003c*/ 	.word	0x00000001


	//----- nvinfo : EIATTR_CBANK_PARAM_SIZE
	.align		4
.L_168:
        /*0040*/ 	.byte	0x03, 0x19
        /*0042*/ 	.short	0x0a80


	//----- nvinfo : EIATTR_PARAM_CBANK
	.align		4
        /*0044*/ 	.byte	0x04, 0x0a
        /*0046*/ 	.short	(.L_170 - .L_169)
	.align		4
.L_169:
        /*0048*/ 	.word	index@(.nv.constant0._ZN7cutlass13device_kernelIN5flash11enable_sm90INS1_16FlashAttnFwdSm90INS1_25CollectiveMainloopFwdSm90ILi2EN4cute5tupleIJNS5_1CILi1EEES8_S8_EEENS6_IJNS7_ILi192EEENS7_ILi128EEENS7_ILi96EEEEEELi96ENS_12float_e4m3_tEfNS_4arch4Sm90ELb1ELb0ELb0ELb1ELb1ELb1ELb0ELb1ELb1ELb1ELb1ELb0EEENS1_21CollectiveEpilogueFwdINS6_IJSA_SC_SB_EEES9_NS_10bfloat16_tESG_Li384ELb1ELb1ELb1ELb1EEENS1_36VarlenDynamicPersistentTileSchedulerILi192ELi128ELi384ELi128ELb1ELb1ELb1ELb1ELb1ELb1EEEEEEEEEvNT_6ParamsE)
        /*004c*/ 	.short	0x0380
        /*004e*/ 	.short	0x0a80


	//----- nvinfo : EIATTR_SW_WAR
	.align		4
.L_170:
        /*0050*/ 	.byte	0x04, 0x36
        /*0052*/ 	.short	(.L_172 - .L_171)
.L_171:
        /*0054*/ 	.word	0x00000008
.L_172:


//--------------------- .nv.callgraph             --------------------------
	.section	.nv.callgraph,"",@"SHT_CUDA_CALLGRAPH"
	.align	4
	.sectionentsize	8
	.align		4
        /*0000*/ 	.word	0x00000000
	.align		4
        /*0004*/ 	.word	0xffffffff
	.align		4
        /*0008*/ 	.word	0x00000000
	.align		4
        /*000c*/ 	.word	0xfffffffe
	.align		4
        /*0010*/ 	.word	0x00000000
	.align		4
        /*0014*/ 	.word	0xfffffffd
	.align		4
        /*0018*/ 	.word	0x00000000
	.align		4
        /*001c*/ 	.word	0xfffffffc


//--------------------- .nv.constant4             --------------------------
	.section	.nv.constant4,"a",@progbits
	.align	8
	.align		8
.nv.constant4:
        /*0000*/ 	.dword	_ZN77_INTERNAL_289825e8_41_flash_fwd_hdim96_e4m3_paged_split_sm90_cu_49158569_36814cuda3std3__45__cpo5beginE
	.align		8
        /*0008*/ 	.dword	_ZN77_INTERNAL_289825e8_41_flash_fwd_hdim96_e4m3_paged_split_sm90_cu_49158569_36814cuda3std3__45__cpo3endE
	.align		8
        /*0010*/ 	.dword	_ZN77_INTERNAL_289825e8_41_flash_fwd_hdim96_e4m3_paged_split_sm90_cu_49158569_36814cuda3std3__45__cpo6cbeginE
	.align		8
        /*0018*/ 	.dword	_ZN77_INTERNAL_289825e8_41_flash_fwd_hdim96_e4m3_paged_split_sm90_cu_49158569_36814cuda3std3__45__cpo4cendE
	.align		8
        /*0020*/ 	.dword	_ZN77_INTERNAL_289825e8_41_flash_fwd_hdim96_e4m3_paged_split_sm90_cu_49158569_36814cuda3std3__479_GLOBAL__N__289825e8_41_flash_fwd_hdim96_e4m3_paged_split_sm90_cu_49158569_36816ignoreE
	.align		8
        /*0028*/ 	.dword	_ZN77_INTERNAL_289825e8_41_flash_fwd_hdim96_e4m3_paged_split_sm90_cu_49158569_36814cuda3std3__419piecewise_constructE
	.align		8
        /*0030*/ 	.dword	_ZN77_INTERNAL_289825e8_41_flash_fwd_hdim96_e4m3_paged_split_sm90_cu_49158569_36814cuda3std3__48in_placeE
	.align		8
        /*0038*/ 	.dword	_ZN77_INTERNAL_289825e8_41_flash_fwd_hdim96_e4m3_paged_split_sm90_cu_49158569_36814cuda3std6ranges3__45__cpo4swapE
	.align		8
        /*0040*/ 	.dword	_ZN77_INTERNAL_289825e8_41_flash_fwd_hdim96_e4m3_paged_split_sm90_cu_49158569_36814cuda3std6ranges3__45__cpo9iter_moveE
	.align		8
        /*0048*/ 	.dword	_ZN77_INTERNAL_289825e8_41_flash_fwd_hdim96_e4m3_paged_split_sm90_cu_49158569_36814cute7productE
	.align		8
        /*0050*/ 	.dword	_ZN77_INTERNAL_289825e8_41_flash_fwd_hdim96_e4m3_paged_split_sm90_cu_49158569_36814cute1_E


//--------------------- .text._ZN7cutlass13device_kernelIN5flash11enable_sm90INS1_16FlashAttnFwdSm90INS1_25CollectiveMainloopFwdSm90ILi2EN4cute5tupleIJNS5_1CILi1EEES8_S8_EEENS6_IJNS7_ILi192EEENS7_ILi128EEENS7_ILi96EEEEEELi96ENS_12float_e4m3_tEfNS_4arch4Sm90ELb0ELb0ELb0ELb0ELb1ELb0ELb0ELb1ELb1ELb1ELb1ELb0EEENS1_21CollectiveEpilogueFwdINS6_IJSA_SC_SB_EEES9_NS_10bfloat16_tESG_Li384ELb0ELb1ELb1ELb1EEENS1_19SingleTileSchedulerILb0ELb1ELb1ELi192EEEEEEEEEvNT_6ParamsE --------------------------
	.section	.text._ZN7cutlass13device_kernelIN5flash11enable_sm90INS1_16FlashAttnFwdSm90INS1_25CollectiveMainloopFwdSm90ILi2EN4cute5tupleIJNS5_1CILi1EEES8_S8_EEENS6_IJNS7_ILi192EEENS7_ILi128EEENS7_ILi96EEEEEELi96ENS_12float_e4m3_tEfNS_4arch4Sm90ELb0ELb0ELb0ELb0ELb1ELb0ELb0ELb1ELb1ELb1ELb1ELb0EEENS1_21CollectiveEpilogueFwdINS6_IJSA_SC_SB_EEES9_NS_10bfloat16_tESG_Li384ELb0ELb1ELb1ELb1EEENS1_19SingleTileSchedulerILb0ELb1ELb1ELi192EEEEEEEEEvNT_6ParamsE,"ax",@progbits
	.align	128
.text._ZN7cutlass13device_kernelIN5flash11enable_sm90INS1_16FlashAttnFwdSm90INS1_25CollectiveMainloopFwdSm90ILi2EN4cute5tupleIJNS5_1CILi1EEES8_S8_EEENS6_IJNS7_ILi192EEENS7_ILi128EEENS7_ILi96EEEEEELi96ENS_12float_e4m3_tEfNS_4arch4Sm90ELb0ELb0ELb0ELb0ELb1ELb0ELb0ELb1ELb1ELb1ELb1ELb0EEENS1_21CollectiveEpilogueFwdINS6_IJSA_SC_SB_EEES9_NS_10bfloat16_tESG_Li384ELb0ELb1ELb1ELb1EEENS1_19SingleTileSchedulerILb0ELb1ELb1ELi192EEEEEEEEEvNT_6ParamsE:
        .type           _ZN7cutlass13device_kernelIN5flash11enable_sm90INS1_16FlashAttnFwdSm90INS1_25CollectiveMainloopFwdSm90ILi2EN4cute5tupleIJNS5_1CILi1EEES8_S8_EEENS6_IJNS7_ILi192EEENS7_ILi128EEENS7_ILi96EEEEEELi96ENS_12float_e4m3_tEfNS_4arch4Sm90ELb0ELb0ELb0ELb0ELb1ELb0ELb0ELb1ELb1ELb1ELb1ELb0EEENS1_21CollectiveEpilogueFwdINS6_IJSA_SC_SB_EEES9_NS_10bfloat16_tESG_Li384ELb0ELb1ELb1ELb1EEENS1_19SingleTileSchedulerILb0ELb1ELb1ELi192EEEEEEEEEvNT_6ParamsE,@function
        .size           _ZN7cutlass13device_kernelIN5flash11enable_sm90INS1_16FlashAttnFwdSm90INS1_25CollectiveMainloopFwdSm90ILi2EN4cute5tupleIJNS5_1CILi1EEES8_S8_EEENS6_IJNS7_ILi192EEENS7_ILi128EEENS7_ILi96EEEEEELi96ENS_12float_e4m3_tEfNS_4arch4Sm90ELb0ELb0ELb0ELb0ELb1ELb0ELb0ELb1ELb1ELb1ELb1ELb0EEENS1_21CollectiveEpilogueFwdINS6_IJSA_SC_SB_EEES9_NS_10bfloat16_tESG_Li384ELb0ELb1ELb1ELb1EEENS1_19SingleTileSchedulerILb0ELb1ELb1ELi192EEEEEEEEEvNT_6ParamsE,(.L_x_9 - _ZN7cutlass13device_kernelIN5flash11enable_sm90INS1_16FlashAttnFwdSm90INS1_25CollectiveMainloopFwdSm90ILi2EN4cute5tupleIJNS5_1CILi1EEES8_S8_EEENS6_IJNS7_ILi192EEENS7_ILi128EEENS7_ILi96EEEEEELi96ENS_12float_e4m3_tEfNS_4arch4Sm90ELb0ELb0ELb0ELb0ELb1ELb0ELb0ELb1ELb1ELb1ELb1ELb0EEENS1_21CollectiveEpilogueFwdINS6_IJSA_SC_SB_EEES9_NS_10bfloat16_tESG_Li384ELb0ELb1ELb1ELb1EEENS1_19SingleTileSchedulerILb0ELb1ELb1ELi192EEEEEEEEEvNT_6ParamsE)
        .other          _ZN7cutlass13device_kernelIN5flash11enable_sm90INS1_16FlashAttnFwdSm90INS1_25CollectiveMainloopFwdSm90ILi2EN4cute5tupleIJNS5_1CILi1EEES8_S8_EEENS6_IJNS7_ILi192EEENS7_ILi128EEENS7_ILi96EEEEEELi96ENS_12float_e4m3_tEfNS_4arch4Sm90ELb0ELb0ELb0ELb0ELb1ELb0ELb0ELb1ELb1ELb1ELb1ELb0EEENS1_21CollectiveEpilogueFwdINS6_IJSA_SC_SB_EEES9_NS_10bfloat16_tESG_Li384ELb0ELb1ELb1ELb1EEENS1_19SingleTileSchedulerILb0ELb1ELb1ELi192EEEEEEEEEvNT_6ParamsE,@"STO_CUDA_ENTRY STV_DEFAULT"
_ZN7cutlass13device_kernelIN5flash11enable_sm90INS1_16FlashAttnFwdSm90INS1_25CollectiveMainloopFwdSm90ILi2EN4cute5tupleIJNS5_1CILi1EEES8_S8_EEENS6_IJNS7_ILi192EEENS7_ILi128EEENS7_ILi96EEEEEELi96ENS_12float_e4m3_tEfNS_4arch4Sm90ELb0ELb0ELb0ELb0ELb1ELb0ELb0ELb1ELb1ELb1ELb1ELb0EEENS1_21CollectiveEpilogueFwdINS6_IJSA_SC_SB_EEES9_NS_10bfloat16_tESG_Li384ELb0ELb1ELb1ELb1EEENS1_19SingleTileSchedulerILb0ELb1ELb1ELi192EEEEEEEEEvNT_6ParamsE:
[----:B------:R-:W-:Y:S01]  /*0000*/  LDC R1, c[0x0][0x37c] ;  /* 0x0000df00ff017b82 */ /* 0x000fe20000000800 */
[----:B------:R-:W-:Y:S05]  /*0010*/  EXIT ;  /* 0x000000000000794d */ /* 0x000fea0003800000 */
.L_x_0:
[----:B------:R-:W-:-:S00]  /*0020*/  BRA `(.L_x_0) ;  /* 0xfffffffc00fc7947 */ /* 0x000fc0000383ffff */
[----:B------:R-:W-:-:S00]  /*0030*/  NOP ;  /* 0x0000000000007918 */ /* 0x000fc00000000000 */
        /* <DEDUP_REMOVED lines=12> */
.L_x_9:


//--------------------- .text._ZN7cutlass13device_kernelIN5flash11enable_sm90INS1_16FlashAttnFwdSm90INS1_25CollectiveMainloopFwdSm90ILi2EN4cute5tupleIJNS5_1CILi1EEES8_S8_EEENS6_IJNS7_ILi192EEENS7_ILi128EEENS7_ILi96EEEEEELi96ENS_12float_e4m3_tEfNS_4arch4Sm90ELb0ELb0ELb0ELb1ELb1ELb0ELb0ELb1ELb1ELb1ELb1ELb0EEENS1_21CollectiveEpilogueFwdINS6_IJSA_SC_SB_EEES9_NS_10bfloat16_tESG_Li384ELb1ELb1ELb1ELb1EEENS1_36VarlenDynamicPersistentTileSchedulerILi192ELi128ELi384ELi128ELb1ELb1ELb1ELb0ELb1ELb1EEEEEEEEEvNT_6ParamsE --------------------------
	.section	.text._ZN7cutlass13device_kernelIN5flash11enable_sm90INS1_16FlashAttnFwdSm90INS1_25CollectiveMainloopFwdSm90ILi2EN4cute5tupleIJNS5_1CILi1EEES8_S8_EEENS6_IJNS7_ILi192EEENS7_ILi128EEENS7_ILi96EEEEEELi96ENS_12float_e4m3_tEfNS_4arch4Sm90ELb0ELb0ELb0ELb1ELb1ELb0ELb0ELb1ELb1ELb1ELb1ELb0EEENS1_21CollectiveEpilogueFwdINS6_IJSA_SC_SB_EEES9_NS_10bfloat16_tESG_Li384ELb1ELb1ELb1ELb1EEENS1_36VarlenDynamicPersistentTileSchedulerILi192ELi128ELi384ELi128ELb1ELb1ELb1ELb0ELb1ELb1EEEEEEEEEvNT_6ParamsE,"ax",@progbits
	.align	128
.text._ZN7cutlass13device_kernelIN5flash11enable_sm90INS1_16FlashAttnFwdSm90INS1_25CollectiveMainloopFwdSm90ILi2EN4cute5tupleIJNS5_1CILi1EEES8_S8_EEENS6_IJNS7_ILi192EEENS7_ILi128EEENS7_ILi96EEEEEELi96ENS_12float_e4m3_tEfNS_4arch4Sm90ELb0ELb0ELb0ELb1ELb1ELb0ELb0ELb1ELb1ELb1ELb1ELb0EEENS1_21CollectiveEpilogueFwdINS6_IJSA_SC_SB_EEES9_NS_10bfloat16_tESG_Li384ELb1ELb1ELb1ELb1EEENS1_36VarlenDynamicPersistentTileSchedulerILi192ELi128ELi384ELi128ELb1ELb1ELb1ELb0ELb1ELb1EEEEEEEEEvNT_6ParamsE:
        .type           _ZN7cutlass13device_kernelIN5flash11enable_sm90INS1_16FlashAttnFwdSm90INS1_25CollectiveMainloopFwdSm90ILi2EN4cute5tupleIJNS5_1CILi1EEES8_S8_EEENS6_IJNS7_ILi192EEENS7_ILi128EEENS7_ILi96EEEEEELi96ENS_12float_e4m3_tEfNS_4arch4Sm90ELb0ELb0ELb0ELb1ELb1ELb0ELb0ELb1ELb1ELb1ELb1ELb0EEENS1_21CollectiveEpilogueFwdINS6_IJSA_SC_SB_EEES9_NS_10bfloat16_tESG_Li384ELb1ELb1ELb1ELb1EEENS1_36VarlenDynamicPersistentTileSchedulerILi192ELi128ELi384ELi128ELb1ELb1ELb1ELb0ELb1ELb1EEEEEEEEEvNT_6ParamsE,@function
        .size           _ZN7cutlass13device_kernelIN5flash11enable_sm90INS1_16FlashAttnFwdSm90INS1_25CollectiveMainloopFwdSm90ILi2EN4cute5tupleIJNS5_1CILi1EEES8_S8_EEENS6_IJNS7_ILi192EEENS7_ILi128EEENS7_ILi96EEEEEELi96ENS_12float_e4m3_tEfNS_4arch4Sm90ELb0ELb0ELb0ELb1ELb1ELb0ELb0ELb1ELb1ELb1ELb1ELb0EEENS1_21CollectiveEpilogueFwdINS6_IJSA_SC_SB_EEES9_NS_10bfloat16_tESG_Li384ELb1ELb1ELb1ELb1EEENS1_36VarlenDynamicPersistentTileSchedulerILi192ELi128ELi384ELi128ELb1ELb1ELb1ELb0ELb1ELb1EEEEEEEEEvNT_6ParamsE,(.L_x_10 - _ZN7cutlass13device_kernelIN5flash11enable_sm90INS1_16FlashAttnFwdSm90INS1_25CollectiveMainloopFwdSm90ILi2EN4cute5tupleIJNS5_1CILi1EEES8_S8_EEENS6_IJNS7_ILi192EEENS7_ILi128EEENS7_ILi96EEEEEELi96ENS_12float_e4m3_tEfNS_4arch4Sm90ELb0ELb0ELb0ELb1ELb1ELb0ELb0ELb1ELb1ELb1ELb1ELb0EEENS1_21CollectiveEpilogueFwdINS6_IJSA_SC_SB_EEES9_NS_10bfloat16_tESG_Li384ELb1ELb1ELb1ELb1EEENS1_36VarlenDynamicPersistentTileSchedulerILi192ELi128ELi384ELi128ELb1ELb1ELb1ELb0ELb1ELb1EEEEEEEEEvNT_6ParamsE)
        .other          _ZN7cutlass13device_kernelIN5flash11enable_sm90INS1_16FlashAttnFwdSm90INS1_25CollectiveMainloopFwdSm90ILi2EN4cute5tupleIJNS5_1CILi1EEES8_S8_EEENS6_IJNS7_ILi192EEENS7_ILi128EEENS7_ILi96EEEEEELi96ENS_12float_e4m3_tEfNS_4arch4Sm90ELb0ELb0ELb0ELb1ELb1ELb0ELb0ELb1ELb1ELb1ELb1ELb0EEENS1_21CollectiveEpilogueFwdINS6_IJSA_SC_SB_EEES9_NS_10bfloat16_tESG_Li384ELb1ELb1ELb1ELb1EEENS1_36VarlenDynamicPersistentTileSchedulerILi192ELi128ELi384ELi128ELb1ELb1ELb1ELb0ELb1ELb1EEEEEEEEEvNT_6ParamsE,@"STO_CUDA_ENTRY STV_DEFAULT"
_ZN7cutlass13device_kernelIN5flash11enable_sm90INS1_16FlashAttnFwdSm90INS1_25CollectiveMainloopFwdSm90ILi2EN4cute5tupleIJNS5_1CILi1EEES8_S8_EEENS6_IJNS7_ILi192EEENS7_ILi128EEENS7_ILi96EEEEEELi96ENS_12float_e4m3_tEfNS_4arch4Sm90ELb0ELb0ELb0ELb1ELb1ELb0ELb0ELb1ELb1ELb1ELb1ELb0EEENS1_21CollectiveEpilogueFwdINS6_IJSA_SC_SB_EEES9_NS_10bfloat16_tESG_Li384ELb1ELb1ELb1ELb1EEENS1_36VarlenDynamicPersistentTileSchedulerILi192ELi128ELi384ELi128ELb1ELb1ELb1ELb0ELb1ELb1EEEEEEEEEvNT_6ParamsE:
[----:B------:R-:W-:Y:S01]  /*0000*/  LDC R1, c[0x0][0x37c] ;  /* 0x0000df00ff017b82 */ /* 0x000fe20000000800 */
[----:B------:R-:W-:Y:S05]  /*0010*/  EXIT ;  /* 0x000000000000794d */ /* 0x000fea0003800000 */
.L_x_1:
        /* <DEDUP_REMOVED lines=14> */
.L_x_10:


//--------------------- .text._ZN7cutlass13device_kernelIN5flash11enable_sm90INS1_16FlashAttnFwdSm90INS1_25CollectiveMainloopFwdSm90ILi2EN4cute5tupleIJNS5_1CILi1EEES8_S8_EEENS6_IJNS7_ILi192EEENS7_ILi128EEENS7_ILi96EEEEEELi96ENS_12float_e4m3_tEfNS_4arch4Sm90ELb0ELb0ELb0ELb1ELb1ELb1ELb0ELb1ELb1ELb1ELb1ELb0EEENS1_21CollectiveEpilogueFwdINS6_IJSA_SC_SB_EEES9_NS_10bfloat16_tESG_Li384ELb1ELb1ELb1ELb1EEENS1_36VarlenDynamicPersistentTileSchedulerILi192ELi128ELi384ELi128ELb1ELb1ELb1ELb0ELb1ELb1EEEEEEEEEvNT_6ParamsE --------------------------
	.section	.text._ZN7cutlass13device_kernelIN5flash11enable_sm90INS1_16FlashAttnFwdSm90INS1_25CollectiveMainloopFwdSm90ILi2EN4cute5tupleIJNS5_1CILi1EEES8_S8_EEENS6_IJNS7_ILi192EEENS7_ILi128EEENS7_ILi96EEEEEELi96ENS_12float_e4m3_tEfNS_4arch4Sm90ELb0ELb0ELb0ELb1ELb1ELb1ELb0ELb1ELb1ELb1ELb1ELb0EEENS1_21CollectiveEpilogueFwdINS6_IJSA_SC_SB_EEES9_NS_10bfloat16_tESG_Li384ELb1ELb1ELb1ELb1EEENS1_36VarlenDynamicPersistentTileSchedulerILi192ELi128ELi384ELi128ELb1ELb1ELb1ELb0ELb1ELb1EEEEEEEEEvNT_6ParamsE,"ax",@progbits
	.align	128
.text._ZN7cutlass13device_kernelIN5flash11enable_sm90INS1_16FlashAttnFwdSm90INS1_25CollectiveMainloopFwdSm90ILi2EN4cute5tupleIJNS5_1CILi1EEES8_S8_EEENS6_IJNS7_ILi192EEENS7_ILi128EEENS7_ILi96EEEEEELi96ENS_12float_e4m3_tEfNS_4arch4Sm90ELb0ELb0ELb0ELb1ELb1ELb1ELb0ELb1ELb1ELb1ELb1ELb0EEENS1_21CollectiveEpilogueFwdINS6_IJSA_SC_SB_EEES9_NS_10bfloat16_tESG_Li384ELb1ELb1ELb1ELb1EEENS1_36VarlenDynamicPersistentTileSchedulerILi192ELi128ELi384ELi128ELb1ELb1ELb1ELb0ELb1ELb1EEEEEEEEEvNT_6ParamsE:
        .type           _ZN7cutlass13device_kernelIN5flash11enable_sm90INS1_16FlashAttnFwdSm90INS1_25CollectiveMainloopFwdSm90ILi2EN4cute5tupleIJNS5_1CILi1EEES8_S8_EEENS6_IJNS7_ILi192EEENS7_ILi128EEENS7_ILi96EEEEEELi96ENS_12float_e4m3_tEfNS_4arch4Sm90ELb0ELb0ELb0ELb1ELb1ELb1ELb0ELb1ELb1ELb1ELb1ELb0EEENS1_21CollectiveEpilogueFwdINS6_IJSA_SC_SB_EEES9_NS_10bfloat16_tESG_Li384ELb1ELb1ELb1ELb1EEENS1_36VarlenDynamicPersistentTileSchedulerILi192ELi128ELi384ELi128ELb1ELb1ELb1ELb0ELb1ELb1EEEEEEEEEvNT_6ParamsE,@function
        .size           _ZN7cutlass13device_kernelIN5flash11enable_sm90INS1_16FlashAttnFwdSm90INS1_25CollectiveMainloopFwdSm90ILi2EN4cute5tupleIJNS5_1CILi1EEES8_S8_EEENS6_IJNS7_ILi192EEENS7_ILi128EEENS7_ILi96EEEEEELi96ENS_12float_e4m3_tEfNS_4arch4Sm90ELb0ELb0ELb0ELb1ELb1ELb1ELb0ELb1ELb1ELb1ELb1ELb0EEENS1_21CollectiveEpilogueFwdINS6_IJSA_SC_SB_EEES9_NS_10bfloat16_tESG_Li384ELb1ELb1ELb1ELb1EEENS1_36VarlenDynamicPersistentTileSchedulerILi192ELi128ELi384ELi128ELb1ELb1ELb1ELb0ELb1ELb1EEEEEEEEEvNT_6ParamsE,(.L_x_11 - _ZN7cutlass13device_kernelIN5flash11enable_sm90INS1_16FlashAttnFwdSm90INS1_25CollectiveMainloopFwdSm90ILi2EN4cute5tupleIJNS5_1CILi1EEES8_S8_EEENS6_IJNS7_ILi192EEENS7_ILi128EEENS7_ILi96EEEEEELi96ENS_12float_e4m3_tEfNS_4arch4Sm90ELb0ELb0ELb0ELb1ELb1ELb1ELb0ELb1ELb1ELb1ELb1ELb0EEENS1_21CollectiveEpilogueFwdINS6_IJSA_SC_SB_EEES9_NS_10bfloat16_tESG_Li384ELb1ELb1ELb1ELb1EEENS1_36VarlenDynamicPersistentTileSchedulerILi192ELi128ELi384ELi128ELb1ELb1ELb1ELb0ELb1ELb1EEEEEEEEEvNT_6ParamsE)
        .other          _ZN7cutlass13device_kernelIN5flash11enable_sm90INS1_16FlashAttnFwdSm90INS1_25CollectiveMainloopFwdSm90ILi2EN4cute5tupleIJNS5_1CILi1EEES8_S8_EEENS6_IJNS7_ILi192EEENS7_ILi128EEENS7_ILi96EEEEEELi96ENS_12float_e4m3_tEfNS_4arch4Sm90ELb0ELb0ELb0ELb1ELb1ELb1ELb0ELb1ELb1ELb1ELb1ELb0EEENS1_21CollectiveEpilogueFwdINS6_IJSA_SC_SB_EEES9_NS_10bfloat16_tESG_Li384ELb1ELb1ELb1ELb1EEENS1_36VarlenDynamicPersistentTileSchedulerILi192ELi128ELi384ELi128ELb1ELb1ELb1ELb0ELb1ELb1EEEEEEEEEvNT_6ParamsE,@"STO_CUDA_ENTRY STV_DEFAULT"
_ZN7cutlass13device_kernelIN5flash11enable_sm90INS1_16FlashAttnFwdSm90INS1_25CollectiveMainloopFwdSm90ILi2EN4cute5tupleIJNS5_1CILi1EEES8_S8_EEENS6_IJNS7_ILi192EEENS7_ILi128EEENS7_ILi96EEEEEELi96ENS_12float_e4m3_tEfNS_4arch4Sm90ELb0ELb0ELb0ELb1ELb1ELb1ELb0ELb1ELb1ELb1ELb1ELb0EEENS1_21CollectiveEpilogueFwdINS6_IJSA_SC_SB_EEES9_NS_10bfloat16_tESG_Li384ELb1ELb1ELb1ELb1EEENS1_36VarlenDynamicPersistentTileSchedulerILi192ELi128ELi384ELi128ELb1ELb1ELb1ELb0ELb1ELb1EEEEEEEEEvNT_6ParamsE:
[----:B------:R-:W-:Y:S01]  /*0000*/  LDC R1, c[0x0][0x37c] ;  /* 0x0000df00ff017b82 */ /* 0x000fe20000000800 */
[----:B------:R-:W-:Y:S05]  /*0010*/  EXIT ;  /* 0x000000000000794d */ /* 0x000fea0003800000 */
.L_x_2:
        /* <DEDUP_REMOVED lines=14> */
.L_x_11:


//--------------------- .text._ZN7cutlass13device_kernelIN5flash11enable_sm90INS1_16FlashAttnFwdSm90INS1_25CollectiveMainloopFwdSm90ILi2EN4cute5tupleIJNS5_1CILi1EEES8_S8_EEENS6_IJNS7_ILi192EEENS7_ILi128EEENS7_ILi96EEEEEELi96ENS_12float_e4m3_tEfNS_4arch4Sm90ELb0ELb1ELb0ELb0ELb1ELb0ELb0ELb1ELb1ELb1ELb1ELb0EEENS1_21CollectiveEpilogueFwdINS6_IJSA_SC_SB_EEES9_NS_10bfloat16_tESG_Li384ELb0ELb1ELb1ELb1EEENS1_19SingleTileSchedulerILb0ELb1ELb1ELi192EEEEEEEEEvNT_6ParamsE --------------------------
	.section	.text._ZN7cutlass13device_kernelIN5flash11enable_sm90INS1_16FlashAttnFwdSm90INS1_25CollectiveMainloopFwdSm90ILi2EN4cute5tupleIJNS5_1CILi1EEES8_S8_EEENS6_IJNS7_ILi192EEENS7_ILi128EEENS7_ILi96EEEEEELi96ENS_12float_e4m3_tEfNS_4arch4Sm90ELb0ELb1ELb0ELb0ELb1ELb0ELb0ELb1ELb1ELb1ELb1ELb0EEENS1_21CollectiveEpilogueFwdINS6_IJSA_SC_SB_EEES9_NS_10bfloat16_tESG_Li384ELb0ELb1ELb1ELb1EEENS1_19SingleTileSchedulerILb0ELb1ELb1ELi192EEEEEEEEEvNT_6ParamsE,"ax",@progbits
	.align	128
.text._ZN7cutlass13device_kernelIN5flash11enable_sm90INS1_16FlashAttnFwdSm90INS1_25CollectiveMainloopFwdSm90ILi2EN4cute5tupleIJNS5_1CILi1EEES8_S8_EEENS6_IJNS7_ILi192EEENS7_ILi128EEENS7_ILi96EEEEEELi96ENS_12float_e4m3_tEfNS_4arch4Sm90ELb0ELb1ELb0ELb0ELb1ELb0ELb0ELb1ELb1ELb1ELb1ELb0EEENS1_21CollectiveEpilogueFwdINS6_IJSA_SC_SB_EEES9_NS_10bfloat16_tESG_Li384ELb0ELb1ELb1ELb1EEENS1_19SingleTileSchedulerILb0ELb1ELb1ELi192EEEEEEEEEvNT_6ParamsE:
        .type           _ZN7cutlass13device_kernelIN5flash11enable_sm90INS1_16FlashAttnFwdSm90INS1_25CollectiveMainloopFwdSm90ILi2EN4cute5tupleIJNS5_1CILi1EEES8_S8_EEENS6_IJNS7_ILi192EEENS7_ILi128EEENS7_ILi96EEEEEELi96ENS_12float_e4m3_tEfNS_4arch4Sm90ELb0ELb1ELb0ELb0ELb1ELb0ELb0ELb1ELb1ELb1ELb1ELb0EEENS1_21CollectiveEpilogueFwdINS6_IJSA_SC_SB_EEES9_NS_10bfloat16_tESG_Li384ELb0ELb1ELb1ELb1EEENS1_19SingleTileSchedulerILb0ELb1ELb1ELi192EEEEEEEEEvNT_6ParamsE,@function
        .size           _ZN7cutlass13device_kernelIN5flash11enable_sm90INS1_16FlashAttnFwdSm90INS1_25CollectiveMainloopFwdSm90ILi2EN4cute5tupleIJNS5_1CILi1EEES8_S8_EEENS6_IJNS7_ILi192EEENS7_ILi128EEENS7_ILi96EEEEEELi96ENS_12float_e4m3_tEfNS_4arch4Sm90ELb0ELb1ELb0ELb0ELb1ELb0ELb0ELb1ELb1ELb1ELb1ELb0EEENS1_21CollectiveEpilogueFwdINS6_IJSA_SC_SB_EEES9_NS_10bfloat16_tESG_Li384ELb0ELb1ELb1ELb1EEENS1_19SingleTileSchedulerILb0ELb1ELb1ELi192EEEEEEEEEvNT_6ParamsE,(.L_x_12 - _ZN7cutlass13device_kernelIN5flash11enable_sm90INS1_16FlashAttnFwdSm90INS1_25CollectiveMainloopFwdSm90ILi2EN4cute5tupleIJNS5_1CILi1EEES8_S8_EEENS6_IJNS7_ILi192EEENS7_ILi128EEENS7_ILi96EEEEEELi96ENS_12float_e4m3_tEfNS_4arch4Sm90ELb0ELb1ELb0ELb0ELb1ELb0ELb0ELb1ELb1ELb1ELb1ELb0EEENS1_21CollectiveEpilogueFwdINS6_IJSA_SC_SB_EEES9_NS_10bfloat16_tESG_Li384ELb0ELb1ELb1ELb1EEENS1_19SingleTileSchedulerILb0ELb1ELb1ELi192EEEEEEEEEvNT_6ParamsE)
        .other          _ZN7cutlass13device_kernelIN5flash11enable_sm90INS1_16FlashAttnFwdSm90INS1_25CollectiveMainloopFwdSm90ILi2EN4cute5tupleIJNS5_1CILi1EEES8_S8_EEENS6_IJNS7_ILi192EEENS7_ILi128EEENS7_ILi96EEEEEELi96ENS_12float_e4m3_tEfNS_4arch4Sm90ELb0ELb1ELb0ELb0ELb1ELb0ELb0ELb1ELb1ELb1ELb1ELb0EEENS1_21CollectiveEpilogueFwdINS6_IJSA_SC_SB_EEES9_NS_10bfloat16_tESG_Li384ELb0ELb1ELb1ELb1EEENS1_19SingleTileSchedulerILb0ELb1ELb1ELi192EEEEEEEEEvNT_6ParamsE,@"STO_CUDA_ENTRY STV_DEFAULT"
_ZN7cutlass13device_kernelIN5flash11enable_sm90INS1_16FlashAttnFwdSm90INS1_25CollectiveMainloopFwdSm90ILi2EN4cute5tupleIJNS5_1CILi1EEES8_S8_EEENS6_IJNS7_ILi192EEENS7_ILi128EEENS7_ILi96EEEEEELi96ENS_12float_e4m3_tEfNS_4arch4Sm90ELb0ELb1ELb0ELb0ELb1ELb0ELb0ELb1ELb1ELb1ELb1ELb0EEENS1_21CollectiveEpilogueFwdINS6_IJSA_SC_SB_EEES9_NS_10bfloat16_tESG_Li384ELb0ELb1ELb1ELb1EEENS1_19SingleTileSchedulerILb0ELb1ELb1ELi192EEEEEEEEEvNT_6ParamsE:
[----:B------:R-:W-:Y:S01]  /*0000*/  LDC R1, c[0x0][0x37c] ;  /* 0x0000df00ff017b82 */ /* 0x000fe20000000800 */
[----:B------:R-:W-:Y:S05]  /*0010*/  EXIT ;  /* 0x000000000000794d */ /* 0x000fea0003800000 */
.L_x_3:
        /* <DEDUP_REMOVED lines=14> */
.L_x_12:


//--------------------- .text._ZN7cutlass13device_kernelIN5flash11enable_sm90INS1_16FlashAttnFwdSm90INS1_25CollectiveMainloopFwdSm90ILi2EN4cute5tupleIJNS5_1CILi1EEES8_S8_EEENS6_IJNS7_ILi192EEENS7_ILi128EEENS7_ILi96EEEEEELi96ENS_12float_e4m3_tEfNS_4arch4Sm90ELb0ELb1ELb0ELb1ELb1ELb0ELb0ELb1ELb1ELb1ELb1ELb0EEENS1_21CollectiveEpilogueFwdINS6_IJSA_SC_SB_EEES9_NS_10bfloat16_tESG_Li384ELb1ELb1ELb1ELb1EEENS1_36VarlenDynamicPersistentTileSchedulerILi192ELi128ELi384ELi128ELb1ELb1ELb1ELb1ELb0ELb1EEEEEEEEEvNT_6ParamsE --------------------------
	.section	.text._ZN7cutlass13device_kernelIN5flash11enable_sm90INS1_16FlashAttnFwdSm90INS1_25CollectiveMainloopFwdSm90ILi2EN4cute5tupleIJNS5_1CILi1EEES8_S8_EEENS6_IJNS7_ILi192EEENS7_ILi128EEENS7_ILi96EEEEEELi96ENS_12float_e4m3_tEfNS_4arch4Sm90ELb0ELb1ELb0ELb1ELb1ELb0ELb0ELb1ELb1ELb1ELb1ELb0EEENS1_21CollectiveEpilogueFwdINS6_IJSA_SC_SB_EEES9_NS_10bfloat16_tESG_Li384ELb1ELb1ELb1ELb1EEENS1_36VarlenDynamicPersistentTileSchedulerILi192ELi128ELi384ELi128ELb1ELb1ELb1ELb1ELb0ELb1EEEEEEEEEvNT_6ParamsE,"ax",@progbits
	.align	128
.text._ZN7cutlass13device_kernelIN5flash11enable_sm90INS1_16FlashAttnFwdSm90INS1_25CollectiveMainloopFwdSm90ILi2EN4cute5tupleIJNS5_1CILi1EEES8_S8_EEENS6_IJNS7_ILi192EEENS7_ILi128EEENS7_ILi96EEEEEELi96ENS_12float_e4m3_tEfNS_4arch4Sm90ELb0ELb1ELb0ELb1ELb1ELb0ELb0ELb1ELb1ELb1ELb1ELb0EEENS1_21CollectiveEpilogueFwdINS6_IJSA_SC_SB_EEES9_NS_10bfloat16_tESG_Li384ELb1ELb1ELb1ELb1EEENS1_36VarlenDynamicPersistentTileSchedulerILi192ELi128ELi384ELi128ELb1ELb1ELb1ELb1ELb0ELb1EEEEEEEEEvNT_6ParamsE:
        .type           _ZN7cutlass13device_kernelIN5flash11enable_sm90INS1_16FlashAttnFwdSm90INS1_25CollectiveMainloopFwdSm90ILi2EN4cute5tupleIJNS5_1CILi1EEES8_S8_EEENS6_IJNS7_ILi192EEENS7_ILi128EEENS7_ILi96EEEEEELi96ENS_12float_e4m3_tEfNS_4arch4Sm90ELb0ELb1ELb0ELb1ELb1ELb0ELb0ELb1ELb1ELb1ELb1ELb0EEENS1_21CollectiveEpilogueFwdINS6_IJSA_SC_SB_EEES9_NS_10bfloat16_tESG_Li384ELb1ELb1ELb1ELb1EEENS1_36VarlenDynamicPersistentTileSchedulerILi192ELi128ELi384ELi128ELb1ELb1ELb1ELb1ELb0ELb1EEEEEEEEEvNT_6ParamsE,@function
        .size           _ZN7cutlass13device_kernelIN5flash11enable_sm90INS1_16FlashAttnFwdSm90INS1_25CollectiveMainloopFwdSm90ILi2EN4cute5tupleIJNS5_1CILi1EEES8_S8_EEENS6_IJNS7_ILi192EEENS7_ILi128EEENS7_ILi96EEEEEELi96ENS_12float_e4m3_tEfNS_4arch4Sm90ELb0ELb1ELb0ELb1ELb1ELb0ELb0ELb1ELb1ELb1ELb1ELb0EEENS1_21CollectiveEpilogueFwdINS6_IJSA_SC_SB_EEES9_NS_10bfloat16_tESG_Li384ELb1ELb1ELb1ELb1EEENS1_36VarlenDynamicPersistentTileSchedulerILi192ELi128ELi384ELi128ELb1ELb1ELb1ELb1ELb0ELb1EEEEEEEEEvNT_6ParamsE,(.L_x_13 - _ZN7cutlass13device_kernelIN5flash11enable_sm90INS1_16FlashAttnFwdSm90INS1_25CollectiveMainloopFwdSm90ILi2EN4cute5tupleIJNS5_1CILi1EEES8_S8_EEENS6_IJNS7_ILi192EEENS7_ILi128EEENS7_ILi96EEEEEELi96ENS_12float_e4m3_tEfNS_4arch4Sm90ELb0ELb1ELb0ELb1ELb1ELb0ELb0ELb1ELb1ELb1ELb1ELb0EEENS1_21CollectiveEpilogueFwdINS6_IJSA_SC_SB_EEES9_NS_10bfloat16_tESG_Li384ELb1ELb1ELb1ELb1EEENS1_36VarlenDynamicPersistentTileSchedulerILi192ELi128ELi384ELi128ELb1ELb1ELb1ELb1ELb0ELb1EEEEEEEEEvNT_6ParamsE)
        .other          _ZN7cutlass13device_kernelIN5flash11enable_sm90INS1_16FlashAttnFwdSm90INS1_25CollectiveMainloopFwdSm90ILi2EN4cute5tupleIJNS5_1CILi1EEES8_S8_EEENS6_IJNS7_ILi192EEENS7_ILi128EEENS7_ILi96EEEEEELi96ENS_12float_e4m3_tEfNS_4arch4Sm90ELb0ELb1ELb0ELb1ELb1ELb0ELb0ELb1ELb1ELb1ELb1ELb0EEENS1_21CollectiveEpilogueFwdINS6_IJSA_SC_SB_EEES9_NS_10bfloat16_tESG_Li384ELb1ELb1ELb1ELb1EEENS1_36VarlenDynamicPersistentTileSchedulerILi192ELi128ELi384ELi128ELb1ELb1ELb1ELb1ELb0ELb1EEEEEEEEEvNT_6ParamsE,@"STO_CUDA_ENTRY STV_DEFAULT"
_ZN7cutlass13device_kernelIN5flash11enable_sm90INS1_16FlashAttnFwdSm90INS1_25CollectiveMainloopFwdSm90ILi2EN4cute5tupleIJNS5_1CILi1EEES8_S8_EEENS6_IJNS7_ILi192EEENS7_ILi128EEENS7_ILi96EEEEEELi96ENS_12float_e4m3_tEfNS_4arch4Sm90ELb0ELb1ELb0ELb1ELb1ELb0ELb0ELb1ELb1ELb1ELb1ELb0EEENS1_21CollectiveEpilogueFwdINS6_IJSA_SC_SB_EEES9_NS_10bfloat16_tESG_Li384ELb1ELb1ELb1ELb1EEENS1_36VarlenDynamicPersistentTileSchedulerILi192ELi128ELi384ELi128ELb1ELb1ELb1ELb1ELb0ELb1EEEEEEEEEvNT_6ParamsE:
[----:B------:R-:W-:Y:S01]  /*0000*/  LDC R1, c[0x0][0x37c] ;  /* 0x0000df00ff017b82 */ /* 0x000fe20000000800 */
[----:B------:R-:W-:Y:S05]  /*0010*/  EXIT ;  /* 0x000000000000794d */ /* 0x000fea0003800000 */
.L_x_4:
        /* <DEDUP_REMOVED lines=14> */
.L_x_13:


//--------------------- .text._ZN7cutlass13device_kernelIN5flash11enable_sm90INS1_16FlashAttnFwdSm90INS1_25CollectiveMainloopFwdSm90ILi2EN4cute5tupleIJNS5_1CILi1EEES8_S8_EEENS6_IJNS7_ILi192EEENS7_ILi128EEENS7_ILi96EEEEEELi96ENS_12float_e4m3_tEfNS_4arch4Sm90ELb0ELb1ELb0ELb1ELb1ELb1ELb0ELb1ELb1ELb1ELb1ELb0EEENS1_21CollectiveEpilogueFwdINS6_IJSA_SC_SB_EEES9_NS_10bfloat16_tESG_Li384ELb1ELb1ELb1ELb1EEENS1_36VarlenDynamicPersistentTileSchedulerILi192ELi128ELi384ELi128ELb1ELb1ELb1ELb1ELb0ELb1EEEEEEEEEvNT_6ParamsE --------------------------
	.section	.text._ZN7cutlass13device_kernelIN5flash11enable_sm90INS1_16FlashAttnFwdSm90INS1_25CollectiveMainloopFwdSm90ILi2EN4cute5tupleIJNS5_1CILi1EEES8_S8_EEENS6_IJNS7_ILi192EEENS7_ILi128EEENS7_ILi96EEEEEELi96ENS_12float_e4m3_tEfNS_4arch4Sm90ELb0ELb1ELb0ELb1ELb1ELb1ELb0ELb1ELb1ELb1ELb1ELb0EEENS1_21CollectiveEpilogueFwdINS6_IJSA_SC_SB_EEES9_NS_10bfloat16_tESG_Li384ELb1ELb1ELb1ELb1EEENS1_36VarlenDynamicPersistentTileSchedulerILi192ELi128ELi384ELi128ELb1ELb1ELb1ELb1ELb0ELb1EEEEEEEEEvNT_6ParamsE,"ax",@progbits
	.align	128
.text._ZN7cutlass13device_kernelIN5flash11enable_sm90INS1_16FlashAttnFwdSm90INS1_25CollectiveMainloopFwdSm90ILi2EN4cute5tupleIJNS5_1CILi1EEES8_S8_EEENS6_IJNS7_ILi192EEENS7_ILi128EEENS7_ILi96EEEEEELi96ENS_12float_e4m3_tEfNS_4arch4Sm90ELb0ELb1ELb0ELb1ELb1ELb1ELb0ELb1ELb1ELb1ELb1ELb0EEENS1_21CollectiveEpilogueFwdINS6_IJSA_SC_SB_EEES9_NS_10bfloat16_tESG_Li384ELb1ELb1ELb1ELb1EEENS1_36VarlenDynamicPersistentTileSchedulerILi192ELi128ELi384ELi128ELb1ELb1ELb1ELb1ELb0ELb1EEEEEEEEEvNT_6ParamsE:
        .type           _ZN7cutlass13device_kernelIN5flash11enable_sm90INS1_16FlashAttnFwdSm90INS1_25CollectiveMainloopFwdSm90ILi2EN4cute5tupleIJNS5_1CILi1EEES8_S8_EEENS6_IJNS7_ILi192EEENS7_ILi128EEENS7_ILi96EEEEEELi96ENS_12float_e4m3_tEfNS_4arch4Sm90ELb0ELb1ELb0ELb1ELb1ELb1ELb0ELb1ELb1ELb1ELb1ELb0EEENS1_21CollectiveEpilogueFwdINS6_IJSA_SC_SB_EEES9_NS_10bfloat16_tESG_Li384ELb1ELb1ELb1ELb1EEENS1_36VarlenDynamicPersistentTileSchedulerILi192ELi128ELi384ELi128ELb1ELb1ELb1ELb1ELb0ELb1EEEEEEEEEvNT_6ParamsE,@function
        .size           _ZN7cutlass13device_kernelIN5flash11enable_sm90INS1_16FlashAttnFwdSm90INS1_25CollectiveMainloopFwdSm90ILi2EN4cute5tupleIJNS5_1CILi1EEES8_S8_EEENS6_IJNS7_ILi192EEENS7_ILi128EEENS7_ILi96EEEEEELi96ENS_12float_e4m3_tEfNS_4arch4Sm90ELb0ELb1ELb0ELb1ELb1ELb1ELb0ELb1ELb1ELb1ELb1ELb0EEENS1_21CollectiveEpilogueFwdINS6_IJSA_SC_SB_EEES9_NS_10bfloat16_tESG_Li384ELb1ELb1ELb1ELb1EEENS1_36VarlenDynamicPersistentTileSchedulerILi192ELi128ELi384ELi128ELb1ELb1ELb1ELb1ELb0ELb1EEEEEEEEEvNT_6ParamsE,(.L_x_14 - _ZN7cutlass13device_kernelIN5flash11enable_sm90INS1_16FlashAttnFwdSm90INS1_25CollectiveMainloopFwdSm90ILi2EN4cute5tupleIJNS5_1CILi1EEES8_S8_EEENS6_IJNS7_ILi192EEENS7_ILi128EEENS7_ILi96EEEEEELi96ENS_12float_e4m3_tEfNS_4arch4Sm90ELb0ELb1ELb0ELb1ELb1ELb1ELb0ELb1ELb1ELb1ELb1ELb0EEENS1_21CollectiveEpilogueFwdINS6_IJSA_SC_SB_EEES9_NS_10bfloat16_tESG_Li384ELb1ELb1ELb1ELb1EEENS1_36VarlenDynamicPersistentTileSchedulerILi192ELi128ELi384ELi128ELb1ELb1ELb1ELb1ELb0ELb1EEEEEEEEEvNT_6ParamsE)
        .other          _ZN7cutlass13device_kernelIN5flash11enable_sm90INS1_16FlashAttnFwdSm90INS1_25CollectiveMainloopFwdSm90ILi2EN4cute5tupleIJNS5_1CILi1EEES8_S8_EEENS6_IJNS7_ILi192EEENS7_ILi128EEENS7_ILi96EEEEEELi96ENS_12float_e4m3_tEfNS_4arch4Sm90ELb0ELb1ELb0ELb1ELb1ELb1ELb0ELb1ELb1ELb1ELb1ELb0EEENS1_21CollectiveEpilogueFwdINS6_IJSA_SC_SB_EEES9_NS_10bfloat16_tESG_Li384ELb1ELb1ELb1ELb1EEENS1_36VarlenDynamicPersistentTileSchedulerILi192ELi128ELi384ELi128ELb1ELb1ELb1ELb1ELb0ELb1EEEEEEEEEvNT_6ParamsE,@"STO_CUDA_ENTRY STV_DEFAULT"
_ZN7cutlass13device_kernelIN5flash11enable_sm90INS1_16FlashAttnFwdSm90INS1_25CollectiveMainloopFwdSm90ILi2EN4cute5tupleIJNS5_1CILi1EEES8_S8_EEENS6_IJNS7_ILi192EEENS7_ILi128EEENS7_ILi96EEEEEELi96ENS_12float_e4m3_tEfNS_4arch4Sm90ELb0ELb1ELb0ELb1ELb1ELb1ELb0ELb1ELb1ELb1ELb1ELb0EEENS1_21CollectiveEpilogueFwdINS6_IJSA_SC_SB_EEES9_NS_10bfloat16_tESG_Li384ELb1ELb1ELb1ELb1EEENS1_36VarlenDynamicPersistentTileSchedulerILi192ELi128ELi384ELi128ELb1ELb1ELb1ELb1ELb0ELb1EEEEEEEEEvNT_6ParamsE:
[----:B------:R-:W-:Y:S01]  /*0000*/  LDC R1, c[0x0][0x37c] ;  /* 0x0000df00ff017b82 */ /* 0x000fe20000000800 */
[----:B------:R-:W-:Y:S05]  /*0010*/  EXIT ;  /* 0x000000000000794d */ /* 0x000fea0003800000 */
.L_x_5:
        /* <DEDUP_REMOVED lines=14> */
.L_x_14:


//--------------------- .text._ZN7cutlass13device_kernelIN5flash11enable_sm90INS1_16FlashAttnFwdSm90INS1_25CollectiveMainloopFwdSm90ILi2EN4cute5tupleIJNS5_1CILi1EEES8_S8_EEENS6_IJNS7_ILi192EEENS7_ILi128EEENS7_ILi96EEEEEELi96ENS_12float_e4m3_tEfNS_4arch4Sm90ELb1ELb0ELb0ELb0ELb1ELb0ELb0ELb1ELb1ELb1ELb1ELb0EEENS1_21CollectiveEpilogueFwdINS6_IJSA_SC_SB_EEES9_NS_10bfloat16_tESG_Li384ELb0ELb1ELb1ELb1EEENS1_19SingleTileSchedulerILb0ELb1ELb1ELi192EEEEEEEEEvNT_6ParamsE --------------------------
	.section	.text._ZN7cutlass13device_kernelIN5flash11enable_sm90INS1_16FlashAttnFwdSm90INS1_25CollectiveMainloopFwdSm90ILi2EN4cute5tupleIJNS5_1CILi1EEES8_S8_EEENS6_IJNS7_ILi192EEENS7_ILi128EEENS7_ILi96EEEEEELi96ENS_12float_e4m3_tEfNS_4arch4Sm90ELb1ELb0ELb0ELb0ELb1ELb0ELb0ELb1ELb1ELb1ELb1ELb0EEENS1_21CollectiveEpilogueFwdINS6_IJSA_SC_SB_EEES9_NS_10bfloat16_tESG_Li384ELb0ELb1ELb1ELb1EEENS1_19SingleTileSchedulerILb0ELb1ELb1ELi192EEEEEEEEEvNT_6ParamsE,"ax",@progbits
	.align	128
.text._ZN7cutlass13device_kernelIN5flash11enable_sm90INS1_16FlashAttnFwdSm90INS1_25CollectiveMainloopFwdSm90ILi2EN4cute5tupleIJNS5_1CILi1EEES8_S8_EEENS6_IJNS7_ILi192EEENS7_ILi128EEENS7_ILi96EEEEEELi96ENS_12float_e4m3_tEfNS_4arch4Sm90ELb1ELb0ELb0ELb0ELb1ELb0ELb0ELb1ELb1ELb1ELb1ELb0EEENS1_21CollectiveEpilogueFwdINS6_IJSA_SC_SB_EEES9_NS_10bfloat16_tESG_Li384ELb0ELb1ELb1ELb1EEENS1_19SingleTileSchedulerILb0ELb1ELb1ELi192EEEEEEEEEvNT_6ParamsE:
        .type           _ZN7cutlass13device_kernelIN5flash11enable_sm90INS1_16FlashAttnFwdSm90INS1_25CollectiveMainloopFwdSm90ILi2EN4cute5tupleIJNS5_1CILi1EEES8_S8_EEENS6_IJNS7_ILi192EEENS7_ILi128EEENS7_ILi96EEEEEELi96ENS_12float_e4m3_tEfNS_4arch4Sm90ELb1ELb0ELb0ELb0ELb1ELb0ELb0ELb1ELb1ELb1ELb1ELb0EEENS1_21CollectiveEpilogueFwdINS6_IJSA_SC_SB_EEES9_NS_10bfloat16_tESG_Li384ELb0ELb1ELb1ELb1EEENS1_19SingleTileSchedulerILb0ELb1ELb1ELi192EEEEEEEEEvNT_6ParamsE,@function
        .size           _ZN7cutlass13device_kernelIN5flash11enable_sm90INS1_16FlashAttnFwdSm90INS1_25CollectiveMainloopFwdSm90ILi2EN4cute5tupleIJNS5_1CILi1EEES8_S8_EEENS6_IJNS7_ILi192EEENS7_ILi128EEENS7_ILi96EEEEEELi96ENS_12float_e4m3_tEfNS_4arch4Sm90ELb1ELb0ELb0ELb0ELb1ELb0ELb0ELb1ELb1ELb1ELb1ELb0EEENS1_21CollectiveEpilogueFwdINS6_IJSA_SC_SB_EEES9_NS_10bfloat16_tESG_Li384ELb0ELb1ELb1ELb1EEENS1_19SingleTileSchedulerILb0ELb1ELb1ELi192EEEEEEEEEvNT_6ParamsE,(.L_x_15 - _ZN7cutlass13device_kernelIN5flash11enable_sm90INS1_16FlashAttnFwdSm90INS1_25CollectiveMainloopFwdSm90ILi2EN4cute5tupleIJNS5_1CILi1EEES8_S8_EEENS6_IJNS7_ILi192EEENS7_ILi128EEENS7_ILi96EEEEEELi96ENS_12float_e4m3_tEfNS_4arch4Sm90ELb1ELb0ELb0ELb0ELb1ELb0ELb0ELb1ELb1ELb1ELb1ELb0EEENS1_21CollectiveEpilogueFwdINS6_IJSA_SC_SB_EEES9_NS_10bfloat16_tESG_Li384ELb0ELb1ELb1ELb1EEENS1_19SingleTileSchedulerILb0ELb1ELb1ELi192EEEEEEEEEvNT_6ParamsE)
        .other          _ZN7cutlass13device_kernelIN5flash11enable_sm90INS1_16FlashAttnFwdSm90INS1_25CollectiveMainloopFwdSm90ILi2EN4cute5tupleIJNS5_1CILi1EEES8_S8_EEENS6_IJNS7_ILi192EEENS7_ILi128EEENS7_ILi96EEEEEELi96ENS_12float_e4m3_tEfNS_4arch4Sm90ELb1ELb0ELb0ELb0ELb1ELb0ELb0ELb1ELb1ELb1ELb1ELb0EEENS1_21CollectiveEpilogueFwdINS6_IJSA_SC_SB_EEES9_NS_10bfloat16_tESG_Li384ELb0ELb1ELb1ELb1EEENS1_19SingleTileSchedulerILb0ELb1ELb1ELi192EEEEEEEEEvNT_6ParamsE,@"STO_CUDA_ENTRY STV_DEFAULT"
_ZN7cutlass13device_kernelIN5flash11enable_sm90INS1_16FlashAttnFwdSm90INS1_25CollectiveMainloopFwdSm90ILi2EN4cute5tupleIJNS5_1CILi1EEES8_S8_EEENS6_IJNS7_ILi192EEENS7_ILi128EEENS7_ILi96EEEEEELi96ENS_12float_e4m3_tEfNS_4arch4Sm90ELb1ELb0ELb0ELb0ELb1ELb0ELb0ELb1ELb1ELb1ELb1ELb0EEENS1_21CollectiveEpilogueFwdINS6_IJSA_SC_SB_EEES9_NS_10bfloat16_tESG_Li384ELb0ELb1ELb1ELb1EEENS1_19SingleTileSchedulerILb0ELb1ELb1ELi192EEEEEEEEEvNT_6ParamsE:
[----:B------:R-:W-:Y:S01]  /*0000*/  LDC R1, c[0x0][0x37c] ;  /* 0x0000df00ff017b82 */ /* 0x000fe20000000800 */
[----:B------:R-:W-:Y:S05]  /*0010*/  EXIT ;  /* 0x000000000000794d */ /* 0x000fea0003800000 */
.L_x_6:
        /* <DEDUP_REMOVED lines=14> */
.L_x_15:


//--------------------- .text._ZN7cutlass13device_kernelIN5flash11enable_sm90INS1_16FlashAttnFwdSm90INS1_25CollectiveMainloopFwdSm90ILi2EN4cute5tupleIJNS5_1CILi1EEES8_S8_EEENS6_IJNS7_ILi192EEENS7_ILi128EEENS7_ILi96EEEEEELi96ENS_12float_e4m3_tEfNS_4arch4Sm90ELb1ELb0ELb0ELb1ELb1ELb0ELb0ELb1ELb1ELb1ELb1ELb0EEENS1_21CollectiveEpilogueFwdINS6_IJSA_SC_SB_EEES9_NS_10bfloat16_tESG_Li384ELb1ELb1ELb1ELb1EEENS1_36VarlenDynamicPersistentTileSchedulerILi192ELi128ELi384ELi128ELb1ELb1ELb1ELb1ELb1ELb1EEEEEEEEEvNT_6ParamsE --------------------------
	.section	.text._ZN7cutlass13device_kernelIN5flash11enable_sm90INS1_16FlashAttnFwdSm90INS1_25CollectiveMainloopFwdSm90ILi2EN4cute5tupleIJNS5_1CILi1EEES8_S8_EEENS6_IJNS7_ILi192EEENS7_ILi128EEENS7_ILi96EEEEEELi96ENS_12float_e4m3_tEfNS_4arch4Sm90ELb1ELb0ELb0ELb1ELb1ELb0ELb0ELb1ELb1ELb1ELb1ELb0EEENS1_21CollectiveEpilogueFwdINS6_IJSA_SC_SB_EEES9_NS_10bfloat16_tESG_Li384ELb1ELb1ELb1ELb1EEENS1_36VarlenDynamicPersistentTileSchedulerILi192ELi128ELi384ELi128ELb1ELb1ELb1ELb1ELb1ELb1EEEEEEEEEvNT_6ParamsE,"ax",@progbits
	.align	128
.text._ZN7cutlass13device_kernelIN5flash11enable_sm90INS1_16FlashAttnFwdSm90INS1_25CollectiveMainloopFwdSm90ILi2EN4cute5tupleIJNS5_1CILi1EEES8_S8_EEENS6_IJNS7_ILi192EEENS7_ILi128EEENS7_ILi96EEEEEELi96ENS_12float_e4m3_tEfNS_4arch4Sm90ELb1ELb0ELb0ELb1ELb1ELb0ELb0ELb1ELb1ELb1ELb1ELb0EEENS1_21CollectiveEpilogueFwdINS6_IJSA_SC_SB_EEES9_NS_10bfloat16_tESG_Li384ELb1ELb1ELb1ELb1EEENS1_36VarlenDynamicPersistentTileSchedulerILi192ELi128ELi384ELi128ELb1ELb1ELb1ELb1ELb1ELb1EEEEEEEEEvNT_6ParamsE:
        .type           _ZN7cutlass13device_kernelIN5flash11enable_sm90INS1_16FlashAttnFwdSm90INS1_25CollectiveMainloopFwdSm90ILi2EN4cute5tupleIJNS5_1CILi1EEES8_S8_EEENS6_IJNS7_ILi192EEENS7_ILi128EEENS7_ILi96EEEEEELi96ENS_12float_e4m3_tEfNS_4arch4Sm90ELb1ELb0ELb0ELb1ELb1ELb0ELb0ELb1ELb1ELb1ELb1ELb0EEENS1_21CollectiveEpilogueFwdINS6_IJSA_SC_SB_EEES9_NS_10bfloat16_tESG_Li384ELb1ELb1ELb1ELb1EEENS1_36VarlenDynamicPersistentTileSchedulerILi192ELi128ELi384ELi128ELb1ELb1ELb1ELb1ELb1ELb1EEEEEEEEEvNT_6ParamsE,@function
        .size           _ZN7cutlass13device_kernelIN5flash11enable_sm90INS1_16FlashAttnFwdSm90INS1_25CollectiveMainloopFwdSm90ILi2EN4cute5tupleIJNS5_1CILi1EEES8_S8_EEENS6_IJNS7_ILi192EEENS7_ILi128EEENS7_ILi96EEEEEELi96ENS_12float_e4m3_tEfNS_4arch4Sm90ELb1ELb0ELb0ELb1ELb1ELb0ELb0ELb1ELb1ELb1ELb1ELb0EEENS1_21CollectiveEpilogueFwdINS6_IJSA_SC_SB_EEES9_NS_10bfloat16_tESG_Li384ELb1ELb1ELb1ELb1EEENS1_36VarlenDynamicPersistentTileSchedulerILi192ELi128ELi384ELi128ELb1ELb1ELb1ELb1ELb1ELb1EEEEEEEEEvNT_6ParamsE,(.L_x_16 - _ZN7cutlass13device_kernelIN5flash11enable_sm90INS1_16FlashAttnFwdSm90INS1_25CollectiveMainloopFwdSm90ILi2EN4cute5tupleIJNS5_1CILi1EEES8_S8_EEENS6_IJNS7_ILi192EEENS7_ILi128EEENS7_ILi96EEEEEELi96ENS_12float_e4m3_tEfNS_4arch4Sm90ELb1ELb0ELb0ELb1ELb1ELb0ELb0ELb1ELb1ELb1ELb1ELb0EEENS1_21CollectiveEpilogueFwdINS6_IJSA_SC_SB_EEES9_NS_10bfloat16_tESG_Li384ELb1ELb1ELb1ELb1EEENS1_36VarlenDynamicPersistentTileSchedulerILi192ELi128ELi384ELi128ELb1ELb1ELb1ELb1ELb1ELb1EEEEEEEEEvNT_6ParamsE)
        .other          _ZN7cutlass13device_kernelIN5flash11enable_sm90INS1_16FlashAttnFwdSm90INS1_25CollectiveMainloopFwdSm90ILi2EN4cute5tupleIJNS5_1CILi1EEES8_S8_EEENS6_IJNS7_ILi192EEENS7_ILi128EEENS7_ILi96EEEEEELi96ENS_12float_e4m3_tEfNS_4arch4Sm90ELb1ELb0ELb0ELb1ELb1ELb0ELb0ELb1ELb1ELb1ELb1ELb0EEENS1_21CollectiveEpilogueFwdINS6_IJSA_SC_SB_EEES9_NS_10bfloat16_tESG_Li384ELb1ELb1ELb1ELb1EEENS1_36VarlenDynamicPersistentTileSchedulerILi192ELi128ELi384ELi128ELb1ELb1ELb1ELb1ELb1ELb1EEEEEEEEEvNT_6ParamsE,@"STO_CUDA_ENTRY STV_DEFAULT"
_ZN7cutlass13device_kernelIN5flash11enable_sm90INS1_16FlashAttnFwdSm90INS1_25CollectiveMainloopFwdSm90ILi2EN4cute5tupleIJNS5_1CILi1EEES8_S8_EEENS6_IJNS7_ILi192EEENS7_ILi128EEENS7_ILi96EEEEEELi96ENS_12float_e4m3_tEfNS_4arch4Sm90ELb1ELb0ELb0ELb1ELb1ELb0ELb0ELb1ELb1ELb1ELb1ELb0EEENS1_21CollectiveEpilogueFwdINS6_IJSA_SC_SB_EEES9_NS_10bfloat16_tESG_Li384ELb1ELb1ELb1ELb1EEENS1_36VarlenDynamicPersistentTileSchedulerILi192ELi128ELi384ELi128ELb1ELb1ELb1ELb1ELb1ELb1EEEEEEEEEvNT_6ParamsE:
[----:B------:R-:W-:Y:S01]  /*0000*/  LDC R1, c[0x0][0x37c] ;  /* 0x0000df00ff017b82 */ /* 0x000fe20000000800 */
[----:B------:R-:W-:Y:S05]  /*0010*/  EXIT ;  /* 0x000000000000794d */ /* 0x000fea0003800000 */
.L_x_7:
        /* <DEDUP_REMOVED lines=14> */
.L_x_16:


//--------------------- .text._ZN7cutlass13device_kernelIN5flash11enable_sm90INS1_16FlashAttnFwdSm90INS1_25CollectiveMainloopFwdSm90ILi2EN4cute5tupleIJNS5_1CILi1EEES8_S8_EEENS6_IJNS7_ILi192EEENS7_ILi128EEENS7_ILi96EEEEEELi96ENS_12float_e4m3_tEfNS_4arch4Sm90ELb1ELb0ELb0ELb1ELb1ELb1ELb0ELb1ELb1ELb1ELb1ELb0EEENS1_21CollectiveEpilogueFwdINS6_IJSA_SC_SB_EEES9_NS_10bfloat16_tESG_Li384ELb1ELb1ELb1ELb1EEENS1_36VarlenDynamicPersistentTileSchedulerILi192ELi128ELi384ELi128ELb1ELb1ELb1ELb1ELb1ELb1EEEEEEEEEvNT_6ParamsE --------------------------
	.section	.text._ZN7cutlass13device_kernelIN5flash11enable_sm90INS1_16FlashAttnFwdSm90INS1_25CollectiveMainloopFwdSm90ILi2EN4cute5tupleIJNS5_1CILi1EEES8_S8_EEENS6_IJNS7_ILi192EEENS7_ILi128EEENS7_ILi96EEEEEELi96ENS_12float_e4m3_tEfNS_4arch4Sm90ELb1ELb0ELb0ELb1ELb1ELb1ELb0ELb1ELb1ELb1ELb1ELb0EEENS1_21CollectiveEpilogueFwdINS6_IJSA_SC_SB_EEES9_NS_10bfloat16_tESG_Li384ELb1ELb1ELb1ELb1EEENS1_36VarlenDynamicPersistentTileSchedulerILi192ELi128ELi384ELi128ELb1ELb1ELb1ELb1ELb1ELb1EEEEEEEEEvNT_6ParamsE,"ax",@progbits
	.align	128
.text._ZN7cutlass13device_kernelIN5flash11enable_sm90INS1_16FlashAttnFwdSm90INS1_25CollectiveMainloopFwdSm90ILi2EN4cute5tupleIJNS5_1CILi1EEES8_S8_EEENS6_IJNS7_ILi192EEENS7_ILi128EEENS7_ILi96EEEEEELi96ENS_12float_e4m3_tEfNS_4arch4Sm90ELb1ELb0ELb0ELb1ELb1ELb1ELb0ELb1ELb1ELb1ELb1ELb0EEENS1_21CollectiveEpilogueFwdINS6_IJSA_SC_SB_EEES9_NS_10bfloat16_tESG_Li384ELb1ELb1ELb1ELb1EEENS1_36VarlenDynamicPersistentTileSchedulerILi192ELi128ELi384ELi128ELb1ELb1ELb1ELb1ELb1ELb1EEEEEEEEEvNT_6ParamsE:
        .type           _ZN7cutlass13device_kernelIN5flash11enable_sm90INS1_16FlashAttnFwdSm90INS1_25CollectiveMainloopFwdSm90ILi2EN4cute5tupleIJNS5_1CILi1EEES8_S8_EEENS6_IJNS7_ILi192EEENS7_ILi128EEENS7_ILi96EEEEEELi96ENS_12float_e4m3_tEfNS_4arch4Sm90ELb1ELb0ELb0ELb1ELb1ELb1ELb0ELb1ELb1ELb1ELb1ELb0EEENS1_21CollectiveEpilogueFwdINS6_IJSA_SC_SB_EEES9_NS_10bfloat16_tESG_Li384ELb1ELb1ELb1ELb1EEENS1_36VarlenDynamicPersistentTileSchedulerILi192ELi128ELi384ELi128ELb1ELb1ELb1ELb1ELb1ELb1EEEEEEEEEvNT_6ParamsE,@function
        .size           _ZN7cutlass13device_kernelIN5flash11enable_sm90INS1_16FlashAttnFwdSm90INS1_25CollectiveMainloopFwdSm90ILi2EN4cute5tupleIJNS5_1CILi1EEES8_S8_EEENS6_IJNS7_ILi192EEENS7_ILi128EEENS7_ILi96EEEEEELi96ENS_12float_e4m3_tEfNS_4arch4Sm90ELb1ELb0ELb0ELb1ELb1ELb1ELb0ELb1ELb1ELb1ELb1ELb0EEENS1_21CollectiveEpilogueFwdINS6_IJSA_SC_SB_EEES9_NS_10bfloat16_tESG_Li384ELb1ELb1ELb1ELb1EEENS1_36VarlenDynamicPersistentTileSchedulerILi192ELi128ELi384ELi128ELb1ELb1ELb1ELb1ELb1ELb1EEEEEEEEEvNT_6ParamsE,(.L_x_17 - _ZN7cutlass13device_kernelIN5flash11enable_sm90INS1_16FlashAttnFwdSm90INS1_25CollectiveMainloopFwdSm90ILi2EN4cute5tupleIJNS5_1CILi1EEES8_S8_EEENS6_IJNS7_ILi192EEENS7_ILi128EEENS7_ILi96EEEEEELi96ENS_12float_e4m3_tEfNS_4arch4Sm90ELb1ELb0ELb0ELb1ELb1ELb1ELb0ELb1ELb1ELb1ELb1ELb0EEENS1_21CollectiveEpilogueFwdINS6_IJSA_SC_SB_EEES9_NS_10bfloat16_tESG_Li384ELb1ELb1ELb1ELb1EEENS1_36VarlenDynamicPersistentTileSchedulerILi192ELi128ELi384ELi128ELb1ELb1ELb1ELb1ELb1ELb1EEEEEEEEEvNT_6ParamsE)
        .other          _ZN7cutlass13device_kernelIN5flash11enable_sm90INS1_16FlashAttnFwdSm90INS1_25CollectiveMainloopFwdSm90ILi2EN4cute5tupleIJNS5_1CILi1EEES8_S8_EEENS6_IJNS7_ILi192EEENS7_ILi128EEENS7_ILi96EEEEEELi96ENS_12float_e4m3_tEfNS_4arch4Sm90ELb1ELb0ELb0ELb1ELb1ELb1ELb0ELb1ELb1ELb1ELb1ELb0EEENS1_21CollectiveEpilogueFwdINS6_IJSA_SC_SB_EEES9_NS_10bfloat16_tESG_Li384ELb1ELb1ELb1ELb1EEENS1_36VarlenDynamicPersistentTileSchedulerILi192ELi128ELi384ELi128ELb1ELb1ELb1ELb1ELb1ELb1EEEEEEEEEvNT_6ParamsE,@"STO_CUDA_ENTRY STV_DEFAULT"
_ZN7cutlass13device_kernelIN5flash11enable_sm90INS1_16FlashAttnFwdSm90INS1_25CollectiveMainloopFwdSm90ILi2EN4cute5tupleIJNS5_1CILi1EEES8_S8_EEENS6_IJNS7_ILi192EEENS7_ILi128EEENS7_ILi96EEEEEELi96ENS_12float_e4m3_tEfNS_4arch4Sm90ELb1ELb0ELb0ELb1ELb1ELb1ELb0ELb1ELb1ELb1ELb1ELb0EEENS1_21CollectiveEpilogueFwdINS6_IJSA_SC_SB_EEES9_NS_10bfloat16_tESG_Li384ELb1ELb1ELb1ELb1EEENS1_36VarlenDynamicPersistentTileSchedulerILi192ELi128ELi384ELi128ELb1ELb1ELb1ELb1ELb1ELb1EEEEEEEEEvNT_6ParamsE:
[----:B------:R-:W-:Y:S01]  /*0000*/  LDC R1, c[0x0][0x37c] ;  /* 0x0000df00ff017b82 */ /* 0x000fe20000000800 */
[----:B------:R-:W-:Y:S05]  /*0010*/  EXIT ;  /* 0x000000000000794d */ /* 0x000fea0003800000 */
.L_x_8:
        /* <DEDUP_REMOVED lines=14> */
.L_x_17:


//--------------------- .nv.shared.reserved.0     --------------------------
	.section	.nv.shared.reserved.0,"aw",@nobits
	.weak		__nv_reservedSMEM_offset_0_alias
	.size		__nv_reservedSMEM_offset_0_alias, 0, 64
	.other		__nv_reservedSMEM_offset_0_alias,@"STO_CUDA_RESERVED_SHARED STV_DEFAULT"
__nv_reservedSMEM_offset_0_alias:
	.zero		0
	.zero		64


//--------------------- .nv.global                --------------------------
	.section	.nv.global,"aw",@nobits
.nv.global:
	.type		_ZN77_INTERNAL_289825e8_41_flash_fwd_hdim96_e4m3_paged_split_sm90_cu_49158569_36814cute1_E,@object
	.size		_ZN77_INTERNAL_289825e8_41_flash_fwd_hdim96_e4m3_paged_split_sm90_cu_49158569_36814cute1_E,(_ZN77_INTERNAL_289825e8_41_flash_fwd_hdim96_e4m3_paged_split_sm90_cu_49158569_36814cuda3std3__45__cpo6cbeginE - _ZN77_INTERNAL_289825e8_41_flash_fwd_hdim96_e4m3_paged_split_sm90_cu_49158569_36814cute1_E)
_ZN77_INTERNAL_289825e8_41_flash_fwd_hdim96_e4m3_paged_split_sm90_cu_49158569_36814cute1_E:
	.zero		1
	.type		_ZN77_INTERNAL_289825e8_41_flash_fwd_hdim96_e4m3_paged_split_sm90_cu_49158569_36814cuda3std3__45__cpo6cbeginE,@object
	.size		_ZN77_INTERNAL_289825e8_41_flash_fwd_hdim96_e4m3_paged_split_sm90_cu_49158569_36814cuda3std3__45__cpo6cbeginE,(_ZN77_INTERNAL_289825e8_41_flash_fwd_hdim96_e4m3_paged_split_sm90_cu_49158569_36814cuda3std3__48in_placeE - _ZN77_INTERNAL_289825e8_41_flash_fwd_hdim96_e4m3_paged_split_sm90_cu_49158569_36814cuda3std3__45__cpo6cbeginE)
_ZN77_INTERNAL_289825e8_41_flash_fwd_hdim96_e4m3_paged_split_sm90_cu_49158569_36814cuda3std3__45__cpo6cbeginE:
	.zero		1
	.type		_ZN77_INTERNAL_289825e8_41_flash_fwd_hdim96_e4m3_paged_split_sm90_cu_49158569_36814cuda3std3__48in_placeE,@object
	.size		_ZN77_INTERNAL_289825e8_41_flash_fwd_hdim96_e4m3_paged_split_sm90_cu_49158569_36814cuda3std3__48in_placeE,(_ZN77_INTERNAL_289825e8_41_flash_fwd_hdim96_e4m3_paged_split_sm90_cu_49158569_36814cuda3std6ranges3__45__cpo9iter_moveE - _ZN77_INTERNAL_289825e8_41_flash_fwd_hdim96_e4m3_paged_split_sm90_cu_49158569_36814cuda3std3__48in_placeE)
_ZN77_INTERNAL_289825e8_41_flash_fwd_hdim96_e4m3_paged_split_sm90_cu_49158569_36814cuda3std3__48in_placeE:
	.zero		1
	.type		_ZN77_INTERNAL_289825e8_41_flash_fwd_hdim96_e4m3_paged_split_sm90_cu_49158569_36814cuda3std6ranges3__45__cpo9iter_moveE,@object
	.size		_ZN77_INTERNAL_289825e8_41_flash_fwd_hdim96_e4m3_paged_split_sm90_cu_49158569_36814cuda3std6ranges3__45__cpo9iter_moveE,(_ZN77_INTERNAL_289825e8_41_flash_fwd_hdim96_e4m3_paged_split_sm90_cu_49158569_36814cuda3std3__45__cpo5beginE - _ZN77_INTERNAL_289825e8_41_flash_fwd_hdim96_e4m3_paged_split_sm90_cu_49158569_36814cuda3std6ranges3__45__cpo9iter_moveE)
_ZN77_INTERNAL_289825e8_41_flash_fwd_hdim96_e4m3_paged_split_sm90_cu_49158569_36814cuda3std6ranges3__45__cpo9iter_moveE:
	.zero		1
	.type		_ZN77_INTERNAL_289825e8_41_flash_fwd_hdim96_e4m3_paged_split_sm90_cu_49158569_36814cuda3std3__45__cpo5beginE,@object
	.size		_ZN77_INTERNAL_289825e8_41_flash_fwd_hdim96_e4m3_paged_split_sm90_cu_49158569_36814cuda3std3__45__cpo5beginE,(_ZN77_INTERNAL_289825e8_41_flash_fwd_hdim96_e4m3_paged_split_sm90_cu_49158569_36814cuda3std3__479_GLOBAL__N__289825e8_41_flash_fwd_hdim96_e4m3_paged_split_sm90_cu_49158569_36816ignoreE - _ZN77_INTERNAL_289825e8_41_flash_fwd_hdim96_e4m3_paged_split_sm90_cu_49158569_36814cuda3std3__45__cpo5beginE)
_ZN77_INTERNAL_289825e8_41_flash_fwd_hdim96_e4m3_paged_split_sm90_cu_49158569_36814cuda3std3__45__cpo5beginE:
	.zero		1
	.type		_ZN77_INTERNAL_289825e8_41_flash_fwd_hdim96_e4m3_paged_split_sm90_cu_49158569_36814cuda3std3__479_GLOBAL__N__289825e8_41_flash_fwd_hdim96_e4m3_paged_split_sm90_cu_49158569_36816ignoreE,@object
	.size		_ZN77_INTERNAL_289825e8_41_flash_fwd_hdim96_e4m3_paged_split_sm90_cu_49158569_36814cuda3std3__479_GLOBAL__N__289825e8_41_flash_fwd_hdim96_e4m3_paged_split_sm90_cu_49158569_36816ignoreE,(_ZN77_INTERNAL_289825e8_41_flash_fwd_hdim96_e4m3_paged_split_sm90_cu_49158569_36814cute7productE - _ZN77_INTERNAL_289825e8_41_flash_fwd_hdim96_e4m3_paged_split_sm90_cu_49158569_36814cuda3std3__479_GLOBAL__N__289825e8_41_flash_fwd_hdim96_e4m3_paged_split_sm90_cu_49158569_36816ignoreE)
_ZN77_INTERNAL_289825e8_41_flash_fwd_hdim96_e4m3_paged_split_sm90_cu_49158569_36814cuda3std3__479_GLOBAL__N__289825e8_41_flash_fwd_hdim96_e4m3_paged_split_sm90_cu_49158569_36816ignoreE:
	.zero		1
	.type		_ZN77_INTERNAL_289825e8_41_flash_fwd_hdim96_e4m3_paged_split_sm90_cu_49158569_36814cute7productE,@object
	.size		_ZN77_INTERNAL_289825e8_41_flash_fwd_hdim96_e4m3_paged_split_sm90_cu_49158569_36814cute7productE,(_ZN77_INTERNAL_289825e8_41_flash_fwd_hdim96_e4m3_paged_split_sm90_cu_49158569_36814cuda3std3__45__cpo3endE - _ZN77_INTERNAL_289825e8_41_flash_fwd_hdim96_e4m3_paged_split_sm90_cu_49158569_36814cute7productE)
_ZN77_INTERNAL_289825e8_41_flash_fwd_hdim96_e4m3_paged_split_sm90_cu_49158569_36814cute7productE:
	.zero		1
	.type		_ZN77_INTERNAL_289825e8_41_flash_fwd_hdim96_e4m3_paged_split_sm90_cu_49158569_36814cuda3std3__45__cpo3endE,@object
	.size		_ZN77_INTERNAL_289825e8_41_flash_fwd_hdim96_e4m3_paged_split_sm90_cu_49158569_36814cuda3std3__45__cpo3endE,(_ZN77_INTERNAL_289825e8_41_flash_fwd_hdim96_e4m3_paged_split_sm90_cu_49158569_36814cuda3std3__419piecewise_constructE - _ZN77_INTERNAL_289825e8_41_flash_fwd_hdim96_e4m3_paged_split_sm90_cu_49158569_36814cuda3std3__45__cpo3endE)
_ZN77_INTERNAL_289825e8_41_flash_fwd_hdim96_e4m3_paged_split_sm90_cu_49158569_36814cuda3std3__45__cpo3endE:
	.zero		1
	.type		_ZN77_INTERNAL_289825e8_41_flash_fwd_hdim96_e4m3_paged_split_sm90_cu_49158569_36814cuda3std3__419piecewise_constructE,@object
	.size		_ZN77_INTERNAL_289825e8_41_flash_fwd_hdim96_e4m3_paged_split_sm90_cu_49158569_36814cuda3std3__419piecewise_constructE,(_ZN77_INTERNAL_289825e8_41_flash_fwd_hdim96_e4m3_paged_split_sm90_cu_49158569_36814cuda3std3__45__cpo4cendE - _ZN77_INTERNAL_289825e8_41_flash_fwd_hdim96_e4m3_paged_split_sm90_cu_49158569_36814cuda3std3__419piecewise_constructE)
_ZN77_INTERNAL_289825e8_41_flash_fwd_hdim96_e4m3_paged_split_sm90_cu_49158569_36814cuda3std3__419piecewise_constructE:
	.zero		1
	.type		_ZN77_INTERNAL_289825e8_41_flash_fwd_hdim96_e4m3_paged_split_sm90_cu_49158569_36814cuda3std3__45__cpo4cendE,@object
	.size		_ZN77_INTERNAL_289825e8_41_flash_fwd_hdim96_e4m3_paged_split_sm90_cu_49158569_36814cuda3std3__45__cpo4cendE,(_ZN77_INTERNAL_289825e8_41_flash_fwd_hdim96_e4m3_paged_split_sm90_cu_49158569_36814cuda3std6ranges3__45__cpo4swapE - _ZN77_INTERNAL_289825e8_41_flash_fwd_hdim96_e4m3_paged_split_sm90_cu_49158569_36814cuda3std3__45__cpo4cendE)
_ZN77_INTERNAL_289825e8_41_flash_fwd_hdim96_e4m3_paged_split_sm90_cu_49158569_36814cuda3std3__45__cpo4cendE:
	.zero		1
	.type		_ZN77_INTERNAL_289825e8_41_flash_fwd_hdim96_e4m3_paged_split_sm90_cu_49158569_36814cuda3std6ranges3__45__cpo4swapE,@object
	.size		_ZN77_INTERNAL_289825e8_41_flash_fwd_hdim96_e4m3_paged_split_sm90_cu_49158569_36814cuda3std6ranges3__45__cpo4swapE,(.L_7 - _ZN77_INTERNAL_289825e8_41_flash_fwd_hdim96_e4m3_paged_split_sm90_cu_49158569_36814cuda3std6ranges3__45__cpo4swapE)
_ZN77_INTERNAL_289825e8_41_flash_fwd_hdim96_e4m3_paged_split_sm90_cu_49158569_36814cuda3std6ranges3__45__cpo4swapE:
	.zero		1
.L_7:


//--------------------- .nv.constant0._ZN7cutlass13device_kernelIN5flash11enable_sm90INS1_16FlashAttnFwdSm90INS1_25CollectiveMainloopFwdSm90ILi2EN4cute5tupleIJNS5_1CILi1EEES8_S8_EEENS6_IJNS7_ILi192EEENS7_ILi128EEENS7_ILi96EEEEEELi96ENS_12float_e4m3_tEfNS_4arch4Sm90ELb0ELb0ELb0ELb0ELb1ELb0ELb0ELb1ELb1ELb1ELb1ELb0EEENS1_21CollectiveEpilogueFwdINS6_IJSA_SC_SB_EEES9_NS_10bfloat16_tESG_Li384ELb0ELb1ELb1ELb1EEENS1_19SingleTileSchedulerILb0ELb1ELb1ELi192EEEEEEEEEvNT_6ParamsE --------------------------
	.section	.nv.constant0._ZN7cutlass13device_kernelIN5flash11enable_sm90INS1_16FlashAttnFwdSm90INS1_25CollectiveMainloopFwdSm90ILi2EN4cute5tupleIJNS5_1CILi1EEES8_S8_EEENS6_IJNS7_ILi192EEENS7_ILi128EEENS7_ILi96EEEEEELi96ENS_12float_e4m3_tEfNS_4arch4Sm90ELb0ELb0ELb0ELb0ELb1ELb0ELb0ELb1ELb1ELb1ELb1ELb0EEENS1_21CollectiveEpilogueFwdINS6_IJSA_SC_SB_EEES9_NS_10bfloat16_tESG_Li384ELb0ELb1ELb1ELb1EEENS1_19SingleTileSchedulerILb0ELb1ELb1ELi192EEEEEEEEEvNT_6ParamsE,"a",@progbits
	.sectionflags	@""
	.align	4
.nv.constant0._ZN7cutlass13device_kernelIN5flash11enable_sm90INS1_16FlashAttnFwdSm90INS1_25CollectiveMainloopFwdSm90ILi2EN4cute5tupleIJNS5_1CILi1EEES8_S8_EEENS6_IJNS7_ILi192EEENS7_ILi128EEENS7_ILi96EEEEEELi96ENS_12float_e4m3_tEfNS_4arch4Sm90ELb0ELb0ELb0ELb0ELb1ELb0ELb0ELb1ELb1ELb1ELb1ELb0EEENS1_21CollectiveEpilogueFwdINS6_IJSA_SC_SB_EEES9_NS_10bfloat16_tESG_Li384ELb0ELb1ELb1ELb1EEENS1_19SingleTileSchedulerILb0ELb1ELb1ELi192EEEEEEEEEvNT_6ParamsE:
	.zero		3456


//--------------------- .nv.constant0._ZN7cutlass13device_kernelIN5flash11enable_sm90INS1_16FlashAttnFwdSm90INS1_25CollectiveMainloopFwdSm90ILi2EN4cute5tupleIJNS5_1CILi1EEES8_S8_EEENS6_IJNS7_ILi192EEENS7_ILi128EEENS7_ILi96EEEEEELi96ENS_12float_e4m3_tEfNS_4arch4Sm90ELb0ELb0ELb0ELb1ELb1ELb0ELb0ELb1ELb1ELb1ELb1ELb0EEENS1_21CollectiveEpilogueFwdINS6_IJSA_SC_SB_EEES9_NS_10bfloat16_tESG_Li384ELb1ELb1ELb1ELb1EEENS1_36VarlenDynamicPersistentTileSchedulerILi192ELi128ELi384ELi128ELb1ELb1ELb1ELb0ELb1ELb1EEEEEEEEEvNT_6ParamsE --------------------------
	.section	.nv.constant0._ZN7cutlass13device_kernelIN5flash11enable_sm90INS1_16FlashAttnFwdSm90INS1_25CollectiveMainloopFwdSm90ILi2EN4cute5tupleIJNS5_1CILi1EEES8_S8_EEENS6_IJNS7_ILi192EEENS7_ILi128EEENS7_ILi96EEEEEELi96ENS_12float_e4m3_tEfNS_4arch4Sm90ELb0ELb0ELb0ELb1ELb1ELb0ELb0ELb1ELb1ELb1ELb1ELb0EEENS1_21CollectiveEpilogueFwdINS6_IJSA_SC_SB_EEES9_NS_10bfloat16_tESG_Li384ELb1ELb1ELb1ELb1EEENS1_36VarlenDynamicPersistentTileSchedulerILi192ELi128ELi384ELi128ELb1ELb1ELb1ELb0ELb1ELb1EEEEEEEEEvNT_6ParamsE,"a",@progbits
	.sectionflags	@""
	.align	4
.nv.constant0._ZN7cutlass13device_kernelIN5flash11enable_sm90INS1_16FlashAttnFwdSm90INS1_25CollectiveMainloopFwdSm90ILi2EN4cute5tupleIJNS5_1CILi1EEES8_S8_EEENS6_IJNS7_ILi192EEENS7_ILi128EEENS7_ILi96EEEEEELi96ENS_12float_e4m3_tEfNS_4arch4Sm90ELb0ELb0ELb0ELb1ELb1ELb0ELb0ELb1ELb1ELb1ELb1ELb0EEENS1_21CollectiveEpilogueFwdINS6_IJSA_SC_SB_EEES9_NS_10bfloat16_tESG_Li384ELb1ELb1ELb1ELb1EEENS1_36VarlenDynamicPersistentTileSchedulerILi192ELi128ELi384ELi128ELb1ELb1ELb1ELb0ELb1ELb1EEEEEEEEEvNT_6ParamsE:
	.zero		3584


//--------------------- .nv.constant0._ZN7cutlass13device_kernelIN5flash11enable_sm90INS1_16FlashAttnFwdSm90INS1_25CollectiveMainloopFwdSm90ILi2EN4cute5tupleIJNS5_1CILi1EEES8_S8_EEENS6_IJNS7_ILi192EEENS7_ILi128EEENS7_ILi96EEEEEELi96ENS_12float_e4m3_tEfNS_4arch4Sm90ELb0ELb0ELb0ELb1ELb1ELb1ELb0ELb1ELb1ELb1ELb1ELb0EEENS1_21CollectiveEpilogueFwdINS6_IJSA_SC_SB_EEES9_NS_10bfloat16_tESG_Li384ELb1ELb1ELb1ELb1EEENS1_36VarlenDynamicPersistentTileSchedulerILi192ELi128ELi384ELi128ELb1ELb1ELb1ELb0ELb1ELb1EEEEEEEEEvNT_6ParamsE --------------------------
	.section	.nv.constant0._ZN7cutlass13device_kernelIN5flash11enable_sm90INS1_16FlashAttnFwdSm90INS1_25CollectiveMainloopFwdSm90ILi2EN4cute5tupleIJNS5_1CILi1EEES8_S8_EEENS6_IJNS7_ILi192EEENS7_ILi128EEENS7_ILi96EEEEEELi96ENS_12float_e4m3_tEfNS_4arch4Sm90ELb0ELb0ELb0ELb1ELb1ELb1ELb0ELb1ELb1ELb1ELb1ELb0EEENS1_21CollectiveEpilogueFwdINS6_IJSA_SC_SB_EEES9_NS_10bfloat16_tESG_Li384ELb1ELb1ELb1ELb1EEENS1_36VarlenDynamicPersistentTileSchedulerILi192ELi128ELi384ELi128ELb1ELb1ELb1ELb0ELb1ELb1EEEEEEEEEvNT_6ParamsE,"a",@progbits
	.sectionflags	@""
	.align	4
.nv.constant0._ZN7cutlass13device_kernelIN5flash11enable_sm90INS1_16FlashAttnFwdSm90INS1_25CollectiveMainloopFwdSm90ILi2EN4cute5tupleIJNS5_1CILi1EEES8_S8_EEENS6_IJNS7_ILi192EEENS7_ILi128EEENS7_ILi96EEEEEELi96ENS_12float_e4m3_tEfNS_4arch4Sm90ELb0ELb0ELb0ELb1ELb1ELb1ELb0ELb1ELb1ELb1ELb1ELb0EEENS1_21CollectiveEpilogueFwdINS6_IJSA_SC_SB_EEES9_NS_10bfloat16_tESG_Li384ELb1ELb1ELb1ELb1EEENS1_36VarlenDynamicPersistentTileSchedulerILi192ELi128ELi384ELi128ELb1ELb1ELb1ELb0ELb1ELb1EEEEEEEEEvNT_6ParamsE:
	.zero		3584


//--------------------- .nv.constant0._ZN7cutlass13device_kernelIN5flash11enable_sm90INS1_16FlashAttnFwdSm90INS1_25CollectiveMainloopFwdSm90ILi2EN4cute5tupleIJNS5_1CILi1EEES8_S8_EEENS6_IJNS7_ILi192EEENS7_ILi128EEENS7_ILi96EEEEEELi96ENS_12float_e4m3_tEfNS_4arch4Sm90ELb0ELb1ELb0ELb0ELb1ELb0ELb0ELb1ELb1ELb1ELb1ELb0EEENS1_21CollectiveEpilogueFwdINS6_IJSA_SC_SB_EEES9_NS_10bfloat16_tESG_Li384ELb0ELb1ELb1ELb1EEENS1_19SingleTileSchedulerILb0ELb1ELb1ELi192EEEEEEEEEvNT_6ParamsE --------------------------
	.section	.nv.constant0._ZN7cutlass13device_kernelIN5flash11enable_sm90INS1_16FlashAttnFwdSm90INS1_25CollectiveMainloopFwdSm90ILi2EN4cute5tupleIJNS5_1CILi1EEES8_S8_EEENS6_IJNS7_ILi192EEENS7_ILi128EEENS7_ILi96EEEEEELi96ENS_12float_e4m3_tEfNS_4arch4Sm90ELb0ELb1ELb0ELb0ELb1ELb0ELb0ELb1ELb1ELb1ELb1ELb0EEENS1_21CollectiveEpilogueFwdINS6_IJSA_SC_SB_EEES9_NS_10bfloat16_tESG_Li384ELb0ELb1ELb1ELb1EEENS1_19SingleTileSchedulerILb0ELb1ELb1ELi192EEEEEEEEEvNT_6ParamsE,"a",@progbits
	.sectionflags	@""
	.align	4
.nv.constant0._ZN7cutlass13device_kernelIN5flash11enable_sm90INS1_16FlashAttnFwdSm90INS1_25CollectiveMainloopFwdSm90ILi2EN4cute5tupleIJNS5_1CILi1EEES8_S8_EEENS6_IJNS7_ILi192EEENS7_ILi128EEENS7_ILi96EEEEEELi96ENS_12float_e4m3_tEfNS_4arch4Sm90ELb0ELb1ELb0ELb0ELb1ELb0ELb0ELb1ELb1ELb1ELb1ELb0EEENS1_21CollectiveEpilogueFwdINS6_IJSA_SC_SB_EEES9_NS_10bfloat16_tESG_Li384ELb0ELb1ELb1ELb1EEENS1_19SingleTileSchedulerILb0ELb1ELb1ELi192EEEEEEEEEvNT_6ParamsE:
	.zero		3456


//--------------------- .nv.constant0._ZN7cutlass13device_kernelIN5flash11enable_sm90INS1_16FlashAttnFwdSm90INS1_25CollectiveMainloopFwdSm90ILi2EN4cute5tupleIJNS5_1CILi1EEES8_S8_EEENS6_IJNS7_ILi192EEENS7_ILi128EEENS7_ILi96EEEEEELi96ENS_12float_e4m3_tEfNS_4arch4Sm90ELb0ELb1ELb0ELb1ELb1ELb0ELb0ELb1ELb1ELb1ELb1ELb0EEENS1_21CollectiveEpilogueFwdINS6_IJSA_SC_SB_EEES9_NS_10bfloat16_tESG_Li384ELb1ELb1ELb1ELb1EEENS1_36VarlenDynamicPersistentTileSchedulerILi192ELi128ELi384ELi128ELb1ELb1ELb1ELb1ELb0ELb1EEEEEEEEEvNT_6ParamsE --------------------------
	.section	.nv.constant0._ZN7cutlass13device_kernelIN5flash11enable_sm90INS1_16FlashAttnFwdSm90INS1_25CollectiveMainloopFwdSm90ILi2EN4cute5tupleIJNS5_1CILi1EEES8_S8_EEENS6_IJNS7_ILi192EEENS7_ILi128EEENS7_ILi96EEEEEELi96ENS_12float_e4m3_tEfNS_4arch4Sm90ELb0ELb1ELb0ELb1ELb1ELb0ELb0ELb1ELb1ELb1ELb1ELb0EEENS1_21CollectiveEpilogueFwdINS6_IJSA_SC_SB_EEES9_NS_10bfloat16_tESG_Li384ELb1ELb1ELb1ELb1EEENS1_36VarlenDynamicPersistentTileSchedulerILi192ELi128ELi384ELi128ELb1ELb1ELb1ELb1ELb0ELb1EEEEEEEEEvNT_6ParamsE,"a",@progbits
	.sectionflags	@""
	.align	4
.nv.constant0._ZN7cutlass13device_kernelIN5flash11enable_sm90INS1_16FlashAttnFwdSm90INS1_25CollectiveMainloopFwdSm90ILi2EN4cute5tupleIJNS5_1CILi1EEES8_S8_EEENS6_IJNS7_ILi192EEENS7_ILi128EEENS7_ILi96EEEEEELi96ENS_12float_e4m3_tEfNS_4arch4Sm90ELb0ELb1ELb0ELb1ELb1ELb0ELb0ELb1ELb1ELb1ELb1ELb0EEENS1_21CollectiveEpilogueFwdINS6_IJSA_SC_SB_EEES9_NS_10bfloat16_tESG_Li384ELb1ELb1ELb1ELb1EEENS1_36VarlenDynamicPersistentTileSchedulerILi192ELi128ELi384ELi128ELb1ELb1ELb1ELb1ELb0ELb1EEEEEEEEEvNT_6ParamsE:
	.zero		3584


//--------------------- .nv.constant0._ZN7cutlass13device_kernelIN5flash11enable_sm90INS1_16FlashAttnFwdSm90INS1_25CollectiveMainloopFwdSm90ILi2EN4cute5tupleIJNS5_1CILi1EEES8_S8_EEENS6_IJNS7_ILi192EEENS7_ILi128EEENS7_ILi96EEEEEELi96ENS_12float_e4m3_tEfNS_4arch4Sm90ELb0ELb1ELb0ELb1ELb1ELb1ELb0ELb1ELb1ELb1ELb1ELb0EEENS1_21CollectiveEpilogueFwdINS6_IJSA_SC_SB_EEES9_NS_10bfloat16_tESG_Li384ELb1ELb1ELb1ELb1EEENS1_36VarlenDynamicPersistentTileSchedulerILi192ELi128ELi384ELi128ELb1ELb1ELb1ELb1ELb0ELb1EEEEEEEEEvNT_6ParamsE --------------------------
	.section	.nv.constant0._ZN7cutlass13device_kernelIN5flash11enable_sm90INS1_16FlashAttnFwdSm90INS1_25CollectiveMainloopFwdSm90ILi2EN4cute5tupleIJNS5_1CILi1EEES8_S8_EEENS6_IJNS7_ILi192EEENS7_ILi128EEENS7_ILi96EEEEEELi96ENS_12float_e4m3_tEfNS_4arch4Sm90ELb0ELb1ELb0ELb1ELb1ELb1ELb0ELb1ELb1ELb1ELb1ELb0EEENS1_21CollectiveEpilogueFwdINS6_IJSA_SC_SB_EEES9_NS_10bfloat16_tESG_Li384ELb1ELb1ELb1ELb1EEENS1_36VarlenDynamicPersistentTileSchedulerILi192ELi128ELi384ELi128ELb1ELb1ELb1ELb1ELb0ELb1EEEEEEEEEvNT_6ParamsE,"a",@progbits
	.sectionflags	@""
	.align	4
.nv.constant0._ZN7cutlass13device_kernelIN5flash11enable_sm90INS1_16FlashAttnFwdSm90INS1_25CollectiveMainloopFwdSm90ILi2EN4cute5tupleIJNS5_1CILi1EEES8_S8_EEENS6_IJNS7_ILi192EEENS7_ILi128EEENS7_ILi96EEEEEELi96ENS_12float_e4m3_tEfNS_4arch4Sm90ELb0ELb1ELb0ELb1ELb1ELb1ELb0ELb1ELb1ELb1ELb1ELb0EEENS1_21CollectiveEpilogueFwdINS6_IJSA_SC_SB_EEES9_NS_10bfloat16_tESG_Li384ELb1ELb1ELb1ELb1EEENS1_36VarlenDynamicPersistentTileSchedulerILi192ELi128ELi384ELi128ELb1ELb1ELb1ELb1ELb0ELb1EEEEEEEEEvNT_6ParamsE:
	.zero		3584


//--------------------- .nv.constant0._ZN7cutlass13device_kernelIN5flash11enable_sm90INS1_16FlashAttnFwdSm90INS1_25CollectiveMainloopFwdSm90ILi2EN4cute5tupleIJNS5_1CILi1EEES8_S8_EEENS6_IJNS7_ILi192EEENS7_ILi128EEENS7_ILi96EEEEEELi96ENS_12float_e4m3_tEfNS_4arch4Sm90ELb1ELb0ELb0ELb0ELb1ELb0ELb0ELb1ELb1ELb1ELb1ELb0EEENS1_21CollectiveEpilogueFwdINS6_IJSA_SC_SB_EEES9_NS_10bfloat16_tESG_Li384ELb0ELb1ELb1ELb1EEENS1_19SingleTileSchedulerILb0ELb1ELb1ELi192EEEEEEEEEvNT_6ParamsE --------------------------
	.section	.nv.constant0._ZN7cutlass13device_kernelIN5flash11enable_sm90INS1_16FlashAttnFwdSm90INS1_25CollectiveMainloopFwdSm90ILi2EN4cute5tupleIJNS5_1CILi1EEES8_S8_EEENS6_IJNS7_ILi192EEENS7_ILi128EEENS7_ILi96EEEEEELi96ENS_12float_e4m3_tEfNS_4arch4Sm90ELb1ELb0ELb0ELb0ELb1ELb0ELb0ELb1ELb1ELb1ELb1ELb0EEENS1_21CollectiveEpilogueFwdINS6_IJSA_SC_SB_EEES9_NS_10bfloat16_tESG_Li384ELb0ELb1ELb1ELb1EEENS1_19SingleTileSchedulerILb0ELb1ELb1ELi192EEEEEEEEEvNT_6ParamsE,"a",@progbits
	.sectionflags	@""
	.align	4
.nv.constant0._ZN7cutlass13device_kernelIN5flash11enable_sm90INS1_16FlashAttnFwdSm90INS1_25CollectiveMainloopFwdSm90ILi2EN4cute5tupleIJNS5_1CILi1EEES8_S8_EEENS6_IJNS7_ILi192EEENS7_ILi128EEENS7_ILi96EEEEEELi96ENS_12float_e4m3_tEfNS_4arch4Sm90ELb1ELb0ELb0ELb0ELb1ELb0ELb0ELb1ELb1ELb1ELb1ELb0EEENS1_21CollectiveEpilogueFwdINS6_IJSA_SC_SB_EEES9_NS_10bfloat16_tESG_Li384ELb0ELb1ELb1ELb1EEENS1_19SingleTileSchedulerILb0ELb1ELb1ELi192EEEEEEEEEvNT_6ParamsE:
	.zero		3456


//--------------------- .nv.constant0._ZN7cutlass13device_kernelIN5flash11enable_sm90INS1_16FlashAttnFwdSm90INS1_25CollectiveMainloopFwdSm90ILi2EN4cute5tupleIJNS5_1CILi1EEES8_S8_EEENS6_IJNS7_ILi192EEENS7_ILi128EEENS7_ILi96EEEEEELi96ENS_12float_e4m3_tEfNS_4arch4Sm90ELb1ELb0ELb0ELb1ELb1ELb0ELb0ELb1ELb1ELb1ELb1ELb0EEENS1_21CollectiveEpilogueFwdINS6_IJSA_SC_SB_EEES9_NS_10bfloat16_tESG_Li384ELb1ELb1ELb1ELb1EEENS1_36VarlenDynamicPersistentTileSchedulerILi192ELi128ELi384ELi128ELb1ELb1ELb1ELb1ELb1ELb1EEEEEEEEEvNT_6ParamsE --------------------------
	.section	.nv.constant0._ZN7cutlass13device_kernelIN5flash11enable_sm90INS1_16FlashAttnFwdSm90INS1_25CollectiveMainloopFwdSm90ILi2EN4cute5tupleIJNS5_1CILi1EEES8_S8_EEENS6_IJNS7_ILi192EEENS7_ILi128EEENS7_ILi96EEEEEELi96ENS_12float_e4m3_tEfNS_4arch4Sm90ELb1ELb0ELb0ELb1ELb1ELb0ELb0ELb1ELb1ELb1ELb1ELb0EEENS1_21CollectiveEpilogueFwdINS6_IJSA_SC_SB_EEES9_NS_10bfloat16_tESG_Li384ELb1ELb1ELb1ELb1EEENS1_36VarlenDynamicPersistentTileSchedulerILi192ELi128ELi384ELi128ELb1ELb1ELb1ELb1ELb1ELb1EEEEEEEEEvNT_6ParamsE,"a",@progbits
	.sectionflags	@""
	.align	4
.nv.constant0._ZN7cutlass13device_kernelIN5flash11enable_sm90INS1_16FlashAttnFwdSm90INS1_25CollectiveMainloopFwdSm90ILi2EN4cute5tupleIJNS5_1CILi1EEES8_S8_EEENS6_IJNS7_ILi192EEENS7_ILi128EEENS7_ILi96EEEEEELi96ENS_12float_e4m3_tEfNS_4arch4Sm90ELb1ELb0ELb0ELb1ELb1ELb0ELb0ELb1ELb1ELb1ELb1ELb0EEENS1_21CollectiveEpilogueFwdINS6_IJSA_SC_SB_EEES9_NS_10bfloat16_tESG_Li384ELb1ELb1ELb1ELb1EEENS1_36VarlenDynamicPersistentTileSchedulerILi192ELi128ELi384ELi128ELb1ELb1ELb1ELb1ELb1ELb1EEEEEEEEEvNT_6ParamsE:
	.zero		3584


//--------------------- .nv.constant0._ZN7cutlass13device_kernelIN5flash11enable_sm90INS1_16FlashAttnFwdSm90INS1_25CollectiveMainloopFwdSm90ILi2EN4cute5tupleIJNS5_1CILi1EEES8_S8_EEENS6_IJNS7_ILi192EEENS7_ILi128EEENS7_ILi96EEEEEELi96ENS_12float_e4m3_tEfNS_4arch4Sm90ELb1ELb0ELb0ELb1ELb1ELb1ELb0ELb1ELb1ELb1ELb1ELb0EEENS1_21CollectiveEpilogueFwdINS6_IJSA_SC_SB_EEES9_NS_10bfloat16_tESG_Li384ELb1ELb1ELb1ELb1EEENS1_36VarlenDynamicPersistentTileSchedulerILi192ELi128ELi384ELi128ELb1ELb1ELb1ELb1ELb1ELb1EEEEEEEEEvNT_6ParamsE --------------------------
	.section	.nv.constant0._ZN7cutlass13device_kernelIN5flash11enable_sm90INS1_16FlashAttnFwdSm90INS1_25CollectiveMainloopFwdSm90ILi2EN4cute5tupleIJNS5_1CILi1EEES8_S8_EEENS6_IJNS7_ILi192EEENS7_ILi128EEENS7_ILi96EEEEEELi96ENS_12float_e4m3_tEfNS_4arch4Sm90ELb1ELb0ELb0ELb1ELb1ELb1ELb0ELb1ELb1ELb1ELb1ELb0EEENS1_21CollectiveEpilogueFwdINS6_IJSA_SC_SB_EEES9_NS_10bfloat16_tESG_Li384ELb1ELb1ELb1ELb1EEENS1_36VarlenDynamicPersistentTileSchedulerILi192ELi128ELi384ELi128ELb1ELb1ELb1ELb1ELb1ELb1EEEEEEEEEvNT_6ParamsE,"a",@progbits
	.sectionflags	@""
	.align	4
.nv.constant0._ZN7cutlass13device_kernelIN5flash11enable_sm90INS1_16FlashAttnFwdSm90INS1_25CollectiveMainloopFwdSm90ILi2EN4cute5tupleIJNS5_1CILi1EEES8_S8_EEENS6_IJNS7_ILi192EEENS7_ILi128EEENS7_ILi96EEEEEELi96ENS_12float_e4m3_tEfNS_4arch4Sm90ELb1ELb0ELb0ELb1ELb1ELb1ELb0ELb1ELb1ELb1ELb1ELb0EEENS1_21CollectiveEpilogueFwdINS6_IJSA_SC_SB_EEES9_NS_10bfloat16_tESG_Li384ELb1ELb1ELb1ELb1EEENS1_36VarlenDynamicPersistentTileSchedulerILi192ELi128ELi384ELi128ELb1ELb1ELb1ELb1ELb1ELb1EEEEEEEEEvNT_6ParamsE:
	.zero		3584


//--------------------- SYMBOLS --------------------------

	.type		.nv.reservedSmem.offset0,@object
	.size		.nv.reservedSmem.offset0,0x4
